//
// Generated by NVIDIA NVVM Compiler
//
// Compiler Build ID: CL-36424714
// Cuda compilation tools, release 13.0, V13.0.88
// Based on NVVM 20.0.0
//

.version 9.0
.target sm_100
.address_size 64

	// .globl	my_kernel_kernel0
// _ZZ17my_kernel_kernel0E15PadInput_shared has been demoted
// _ZZ17my_kernel_kernel0E18placeholder_shared has been demoted

.visible .entry my_kernel_kernel0(
	.param .u64 .ptr .align 1 my_kernel_kernel0_param_0,
	.param .u64 .ptr .align 1 my_kernel_kernel0_param_1,
	.param .u64 .ptr .align 1 my_kernel_kernel0_param_2,
	.param .u64 .ptr .align 1 my_kernel_kernel0_param_3,
	.param .u64 .ptr .align 1 my_kernel_kernel0_param_4
)
{
	.local .align 16 .b8 	__local_depot0[512];
	.reg .b64 	%SP;
	.reg .b64 	%SPL;
	.reg .pred 	%p<166>;
	.reg .b16 	%rs<48>;
	.reg .b32 	%r<369>;
	.reg .b32 	%f<1914>;
	.reg .b64 	%rd<103>;
	// demoted variable
	.shared .align 4 .b8 _ZZ17my_kernel_kernel0E15PadInput_shared[3456];
	// demoted variable
	.shared .align 4 .b8 _ZZ17my_kernel_kernel0E18placeholder_shared[8192];
	mov.u64 	%SPL, __local_depot0;
	add.u64 	%rd1, %SPL, 0;
	mov.f32 	%f1658, 0f00000000;
	st.local.v4.f32 	[%rd1], {%f1658, %f1658, %f1658, %f1658};
	st.local.v4.f32 	[%rd1+128], {%f1658, %f1658, %f1658, %f1658};
	st.local.v4.f32 	[%rd1+256], {%f1658, %f1658, %f1658, %f1658};
	st.local.v4.f32 	[%rd1+384], {%f1658, %f1658, %f1658, %f1658};
	st.local.v4.f32 	[%rd1+16], {%f1658, %f1658, %f1658, %f1658};
	st.local.v4.f32 	[%rd1+144], {%f1658, %f1658, %f1658, %f1658};
	st.local.v4.f32 	[%rd1+272], {%f1658, %f1658, %f1658, %f1658};
	st.local.v4.f32 	[%rd1+400], {%f1658, %f1658, %f1658, %f1658};
	st.local.v4.f32 	[%rd1+64], {%f1658, %f1658, %f1658, %f1658};
	st.local.v4.f32 	[%rd1+192], {%f1658, %f1658, %f1658, %f1658};
	st.local.v4.f32 	[%rd1+320], {%f1658, %f1658, %f1658, %f1658};
	st.local.v4.f32 	[%rd1+448], {%f1658, %f1658, %f1658, %f1658};
	st.local.v4.f32 	[%rd1+80], {%f1658, %f1658, %f1658, %f1658};
	st.local.v4.f32 	[%rd1+208], {%f1658, %f1658, %f1658, %f1658};
	st.local.v4.f32 	[%rd1+336], {%f1658, %f1658, %f1658, %f1658};
	st.local.v4.f32 	[%rd1+464], {%f1658, %f1658, %f1658, %f1658};
	st.local.v4.f32 	[%rd1+32], {%f1658, %f1658, %f1658, %f1658};
	st.local.v4.f32 	[%rd1+160], {%f1658, %f1658, %f1658, %f1658};
	st.local.v4.f32 	[%rd1+288], {%f1658, %f1658, %f1658, %f1658};
	st.local.v4.f32 	[%rd1+416], {%f1658, %f1658, %f1658, %f1658};
	st.local.v4.f32 	[%rd1+48], {%f1658, %f1658, %f1658, %f1658};
	st.local.v4.f32 	[%rd1+176], {%f1658, %f1658, %f1658, %f1658};
	st.local.v4.f32 	[%rd1+304], {%f1658, %f1658, %f1658, %f1658};
	st.local.v4.f32 	[%rd1+432], {%f1658, %f1658, %f1658, %f1658};
	st.local.v4.f32 	[%rd1+96], {%f1658, %f1658, %f1658, %f1658};
	st.local.v4.f32 	[%rd1+224], {%f1658, %f1658, %f1658, %f1658};
	st.local.v4.f32 	[%rd1+352], {%f1658, %f1658, %f1658, %f1658};
	st.local.v4.f32 	[%rd1+480], {%f1658, %f1658, %f1658, %f1658};
	st.local.v4.f32 	[%rd1+112], {%f1658, %f1658, %f1658, %f1658};
	st.local.v4.f32 	[%rd1+240], {%f1658, %f1658, %f1658, %f1658};
	st.local.v4.f32 	[%rd1+368], {%f1658, %f1658, %f1658, %f1658};
	st.local.v4.f32 	[%rd1+496], {%f1658, %f1658, %f1658, %f1658};
	mov.u32 	%r70, %tid.x;
	cvt.u16.u32 	%rs1, %r70;
	mul.hi.u16 	%rs2, %rs1, 607;
	shr.u16 	%rs3, %rs2, 1;
	mul.lo.s16 	%rs4, %rs3, 216;
	sub.s16 	%rs5, %rs1, %rs4;
	mul.lo.s16 	%rs6, %rs5, 171;
	shr.u16 	%rs7, %rs6, 12;
	cvt.u32.u16 	%r1, %rs7;
	mov.u32 	%r71, %ctaid.x;
	and.b32  	%r72, %r71, 2147483644;
	mul.hi.u16 	%rs8, %rs1, 2731;
	mul.lo.s16 	%rs9, %rs8, 24;
	sub.s16 	%rs10, %rs1, %rs9;
	cvt.u32.u16 	%r73, %rs10;
	shr.u32 	%r74, %r73, 2;
	or.b32  	%r2, %r74, %r72;
	add.s32 	%r3, %r74, %r72;
	mul.wide.u16 	%r75, %rs3, -32768;
	shl.b32 	%r76, %r71, 9;
	mul.wide.u16 	%r77, %rs10, 128;
	and.b32  	%r78, %r77, 3584;
	or.b32  	%r79, %r70, %r76;
	and.b32  	%r80, %r79, 2147481603;
	add.s32 	%r81, %r80, -4608;
	add.s32 	%r82, %r81, %r75;
	add.s32 	%r4, %r82, %r78;
	shr.u32 	%r83, %r70, 2;
	cvt.u16.u32 	%rs11, %r83;
	add.s16 	%rs12, %rs11, 10;
	mul.hi.u16 	%rs13, %rs12, 1214;
	mul.lo.s16 	%rs14, %rs13, 54;
	sub.s16 	%rs15, %rs12, %rs14;
	mul.lo.s16 	%rs16, %rs15, 43;
	shr.u16 	%rs17, %rs16, 8;
	cvt.u32.u16 	%r5, %rs17;
	add.s16 	%rs18, %rs11, 4;
	mul.hi.u16 	%rs19, %rs18, 10923;
	mul.lo.s16 	%rs20, %rs19, 6;
	sub.s16 	%rs21, %rs18, %rs20;
	cvt.u32.u16 	%r84, %rs21;
	or.b32  	%r6, %r72, %r84;
	add.s32 	%r7, %r72, %r84;
	add.s16 	%rs22, %rs1, 256;
	mul.hi.u16 	%rs23, %rs22, 607;
	shr.u16 	%rs24, %rs23, 1;
	mul.wide.u16 	%r85, %rs24, -32768;
	mul.wide.u16 	%r86, %rs21, 512;
	add.s32 	%r87, %r81, %r85;
	add.s32 	%r8, %r87, %r86;
	add.s16 	%rs25, %rs11, 20;
	mul.hi.u16 	%rs26, %rs25, 1214;
	mul.lo.s16 	%rs27, %rs26, 54;
	sub.s16 	%rs28, %rs25, %rs27;
	mul.lo.s16 	%rs29, %rs28, 43;
	shr.u16 	%rs30, %rs29, 8;
	cvt.u32.u16 	%r9, %rs30;
	add.s16 	%rs31, %rs11, 2;
	mul.hi.u16 	%rs32, %rs31, 10923;
	mul.lo.s16 	%rs33, %rs32, 6;
	sub.s16 	%rs34, %rs31, %rs33;
	cvt.u32.u16 	%r88, %rs34;
	or.b32  	%r10, %r72, %r88;
	add.s32 	%r11, %r72, %r88;
	add.s16 	%rs35, %rs1, 512;
	mul.hi.u16 	%rs36, %rs35, 607;
	shr.u16 	%rs37, %rs36, 1;
	mul.wide.u16 	%r89, %rs37, -32768;
	mul.wide.u16 	%r90, %rs34, 512;
	add.s32 	%r91, %r81, %r89;
	add.s32 	%r12, %r91, %r90;
	add.s16 	%rs38, %rs11, 30;
	mul.hi.u16 	%rs39, %rs38, 10923;
	cvt.u32.u16 	%r13, %rs39;
	mul.lo.s16 	%rs40, %rs1, 171;
	shr.u16 	%rs41, %rs40, 12;
	mul.lo.s16 	%rs42, %rs41, 24;
	sub.s16 	%rs43, %rs1, %rs42;
	cvt.u32.u16 	%r92, %rs43;
	and.b32  	%r93, %r92, 252;
	shr.u32 	%r94, %r93, 2;
	or.b32  	%r14, %r94, %r72;
	add.s32 	%r15, %r94, %r72;
	add.s16 	%rs44, %rs1, 768;
	mul.hi.u16 	%rs45, %rs44, 607;
	shr.u16 	%rs46, %rs45, 1;
	mul.wide.u16 	%r95, %rs46, -32768;
	and.b16  	%rs47, %rs43, 255;
	mul.wide.u16 	%r96, %rs47, 128;
	and.b32  	%r97, %r96, 3584;
	add.s32 	%r98, %r81, %r95;
	add.s32 	%r16, %r98, %r97;
	mov.b32 	%r362, 0;
	mov.pred 	%p164, -1;
	mov.f32 	%f1659, %f1658;
	mov.f32 	%f1660, %f1658;
	mov.f32 	%f1661, %f1658;
	mov.f32 	%f1662, %f1658;
	mov.f32 	%f1663, %f1658;
	mov.f32 	%f1664, %f1658;
	mov.f32 	%f1665, %f1658;
	mov.f32 	%f1666, %f1658;
	mov.f32 	%f1667, %f1658;
	mov.f32 	%f1668, %f1658;
	mov.f32 	%f1669, %f1658;
	mov.f32 	%f1670, %f1658;
	mov.f32 	%f1671, %f1658;
	mov.f32 	%f1672, %f1658;
	mov.f32 	%f1673, %f1658;
	mov.f32 	%f1674, %f1658;
	mov.f32 	%f1675, %f1658;
	mov.f32 	%f1676, %f1658;
	mov.f32 	%f1677, %f1658;
	mov.f32 	%f1678, %f1658;
	mov.f32 	%f1679, %f1658;
	mov.f32 	%f1680, %f1658;
	mov.f32 	%f1681, %f1658;
	mov.f32 	%f1682, %f1658;
	mov.f32 	%f1683, %f1658;
	mov.f32 	%f1684, %f1658;
	mov.f32 	%f1685, %f1658;
	mov.f32 	%f1686, %f1658;
	mov.f32 	%f1687, %f1658;
	mov.f32 	%f1688, %f1658;
	mov.f32 	%f1689, %f1658;
	mov.f32 	%f1690, %f1658;
	mov.f32 	%f1691, %f1658;
	mov.f32 	%f1692, %f1658;
	mov.f32 	%f1693, %f1658;
	mov.f32 	%f1694, %f1658;
	mov.f32 	%f1695, %f1658;
	mov.f32 	%f1696, %f1658;
	mov.f32 	%f1697, %f1658;
	mov.f32 	%f1698, %f1658;
	mov.f32 	%f1699, %f1658;
	mov.f32 	%f1700, %f1658;
	mov.f32 	%f1701, %f1658;
	mov.f32 	%f1702, %f1658;
	mov.f32 	%f1703, %f1658;
	mov.f32 	%f1704, %f1658;
	mov.f32 	%f1705, %f1658;
	mov.f32 	%f1706, %f1658;
	mov.f32 	%f1707, %f1658;
	mov.f32 	%f1708, %f1658;
	mov.f32 	%f1709, %f1658;
	mov.f32 	%f1710, %f1658;
	mov.f32 	%f1711, %f1658;
	mov.f32 	%f1712, %f1658;
	mov.f32 	%f1713, %f1658;
	mov.f32 	%f1714, %f1658;
	mov.f32 	%f1715, %f1658;
	mov.f32 	%f1716, %f1658;
	mov.f32 	%f1717, %f1658;
	mov.f32 	%f1718, %f1658;
	mov.f32 	%f1719, %f1658;
	mov.f32 	%f1720, %f1658;
	mov.f32 	%f1721, %f1658;
	mov.f32 	%f1722, %f1658;
	mov.f32 	%f1723, %f1658;
	mov.f32 	%f1724, %f1658;
	mov.f32 	%f1725, %f1658;
	mov.f32 	%f1726, %f1658;
	mov.f32 	%f1727, %f1658;
	mov.f32 	%f1728, %f1658;
	mov.f32 	%f1729, %f1658;
	mov.f32 	%f1730, %f1658;
	mov.f32 	%f1731, %f1658;
	mov.f32 	%f1732, %f1658;
	mov.f32 	%f1733, %f1658;
	mov.f32 	%f1734, %f1658;
	mov.f32 	%f1735, %f1658;
	mov.f32 	%f1736, %f1658;
	mov.f32 	%f1737, %f1658;
	mov.f32 	%f1738, %f1658;
	mov.f32 	%f1739, %f1658;
	mov.f32 	%f1740, %f1658;
	mov.f32 	%f1741, %f1658;
	mov.f32 	%f1742, %f1658;
	mov.f32 	%f1743, %f1658;
	mov.f32 	%f1744, %f1658;
	mov.f32 	%f1745, %f1658;
	mov.f32 	%f1746, %f1658;
	mov.f32 	%f1747, %f1658;
	mov.f32 	%f1748, %f1658;
	mov.f32 	%f1749, %f1658;
	mov.f32 	%f1750, %f1658;
	mov.f32 	%f1751, %f1658;
	mov.f32 	%f1752, %f1658;
	mov.f32 	%f1753, %f1658;
	mov.f32 	%f1754, %f1658;
	mov.f32 	%f1755, %f1658;
	mov.f32 	%f1756, %f1658;
	mov.f32 	%f1757, %f1658;
	mov.f32 	%f1758, %f1658;
	mov.f32 	%f1759, %f1658;
	mov.f32 	%f1760, %f1658;
	mov.f32 	%f1761, %f1658;
	mov.f32 	%f1762, %f1658;
	mov.f32 	%f1763, %f1658;
	mov.f32 	%f1764, %f1658;
	mov.f32 	%f1765, %f1658;
	mov.f32 	%f1766, %f1658;
	mov.f32 	%f1767, %f1658;
	mov.f32 	%f1768, %f1658;
	mov.f32 	%f1769, %f1658;
	mov.f32 	%f1770, %f1658;
	mov.f32 	%f1771, %f1658;
	mov.f32 	%f1772, %f1658;
	mov.f32 	%f1773, %f1658;
	mov.f32 	%f1774, %f1658;
	mov.f32 	%f1775, %f1658;
	mov.f32 	%f1776, %f1658;
	mov.f32 	%f1777, %f1658;
	mov.f32 	%f1778, %f1658;
	mov.f32 	%f1779, %f1658;
	mov.f32 	%f1780, %f1658;
	mov.f32 	%f1781, %f1658;
	mov.f32 	%f1782, %f1658;
	mov.f32 	%f1783, %f1658;
	mov.f32 	%f1784, %f1658;
	mov.f32 	%f1785, %f1658;
$L__BB0_1:
	mov.pred 	%p1, %p164;
	setp.eq.s32 	%p8, %r14, 0;
	setp.gt.u32 	%p9, %r11, 8;
	setp.eq.s32 	%p10, %r10, 0;
	setp.gt.u32 	%p11, %r7, 8;
	setp.eq.s32 	%p12, %r6, 0;
	setp.gt.u32 	%p13, %r3, 8;
	setp.eq.s32 	%p14, %r2, 0;
	or.b32  	%r108, %r362, %r1;
	setp.eq.s32 	%p15, %r108, 0;
	add.s32 	%r109, %r362, %r1;
	setp.gt.u32 	%p16, %r109, 8;
	shl.b32 	%r110, %r109, 12;
	add.s32 	%r18, %r4, %r110;
	or.b32  	%r112, %r362, %r5;
	setp.eq.s32 	%p17, %r112, 0;
	add.s32 	%r113, %r362, %r5;
	setp.gt.u32 	%p18, %r113, 8;
	shl.b32 	%r114, %r113, 12;
	add.s32 	%r19, %r8, %r114;
	or.b32  	%r116, %r362, %r9;
	setp.eq.s32 	%p19, %r116, 0;
	add.s32 	%r117, %r362, %r9;
	setp.gt.u32 	%p20, %r117, 8;
	shl.b32 	%r118, %r117, 12;
	add.s32 	%r20, %r12, %r118;
	add.s32 	%r119, %r362, %r13;
	shl.b32 	%r120, %r119, 12;
	add.s32 	%r21, %r16, %r120;
	shl.b32 	%r121, %r362, 20;
	mov.u32 	%r122, %tid.x;
	shl.b32 	%r123, %r122, 14;
	and.b32  	%r124, %r123, 917504;
	mov.u32 	%r125, %ctaid.x;
	shl.b32 	%r126, %r125, 6;
	and.b32  	%r127, %r126, 192;
	shl.b32 	%r128, %r122, 5;
	and.b32  	%r129, %r128, 32;
	or.b32  	%r130, %r127, %r124;
	or.b32  	%r131, %r130, 1048576;
	or.b32  	%r132, %r131, %r129;
	shl.b32 	%r133, %r122, 7;
	and.b32  	%r134, %r133, 768;
	or.b32  	%r135, %r132, %r134;
	sub.s32 	%r22, %r135, %r121;
	or.b32  	%r136, %r128, 1;
	and.b32  	%r137, %r136, 33;
	or.b32  	%r138, %r131, %r137;
	or.b32  	%r139, %r138, %r134;
	sub.s32 	%r23, %r139, %r121;
	or.b32  	%r140, %r128, 2;
	and.b32  	%r141, %r140, 34;
	or.b32  	%r142, %r131, %r141;
	or.b32  	%r143, %r142, %r134;
	sub.s32 	%r24, %r143, %r121;
	or.b32  	%r144, %r128, 3;
	and.b32  	%r145, %r144, 35;
	or.b32  	%r146, %r131, %r145;
	or.b32  	%r147, %r146, %r134;
	sub.s32 	%r25, %r147, %r121;
	or.b32  	%r148, %r128, 4;
	and.b32  	%r149, %r148, 36;
	or.b32  	%r150, %r131, %r149;
	or.b32  	%r151, %r150, %r134;
	sub.s32 	%r26, %r151, %r121;
	or.b32  	%r152, %r128, 5;
	and.b32  	%r153, %r152, 37;
	or.b32  	%r154, %r131, %r153;
	or.b32  	%r155, %r154, %r134;
	sub.s32 	%r27, %r155, %r121;
	or.b32  	%r156, %r128, 6;
	and.b32  	%r157, %r156, 38;
	or.b32  	%r158, %r131, %r157;
	or.b32  	%r159, %r158, %r134;
	sub.s32 	%r28, %r159, %r121;
	or.b32  	%r160, %r128, 7;
	and.b32  	%r161, %r160, 39;
	or.b32  	%r162, %r131, %r161;
	or.b32  	%r163, %r162, %r134;
	sub.s32 	%r29, %r163, %r121;
	or.b32  	%r164, %r128, 8;
	and.b32  	%r165, %r164, 40;
	or.b32  	%r166, %r131, %r165;
	or.b32  	%r167, %r166, %r134;
	sub.s32 	%r30, %r167, %r121;
	or.b32  	%r168, %r128, 9;
	and.b32  	%r169, %r168, 41;
	or.b32  	%r170, %r131, %r169;
	or.b32  	%r171, %r170, %r134;
	sub.s32 	%r31, %r171, %r121;
	or.b32  	%r172, %r128, 10;
	and.b32  	%r173, %r172, 42;
	or.b32  	%r174, %r131, %r173;
	or.b32  	%r175, %r174, %r134;
	sub.s32 	%r32, %r175, %r121;
	or.b32  	%r176, %r128, 11;
	and.b32  	%r177, %r176, 43;
	or.b32  	%r178, %r131, %r177;
	or.b32  	%r179, %r178, %r134;
	sub.s32 	%r33, %r179, %r121;
	or.b32  	%r180, %r128, 12;
	and.b32  	%r181, %r180, 44;
	or.b32  	%r182, %r131, %r181;
	or.b32  	%r183, %r182, %r134;
	sub.s32 	%r34, %r183, %r121;
	or.b32  	%r184, %r128, 13;
	and.b32  	%r185, %r184, 45;
	or.b32  	%r186, %r131, %r185;
	or.b32  	%r187, %r186, %r134;
	sub.s32 	%r35, %r187, %r121;
	or.b32  	%r188, %r128, 14;
	and.b32  	%r189, %r188, 46;
	or.b32  	%r190, %r131, %r189;
	or.b32  	%r191, %r190, %r134;
	sub.s32 	%r36, %r191, %r121;
	or.b32  	%r192, %r128, 15;
	and.b32  	%r193, %r192, 47;
	or.b32  	%r194, %r131, %r193;
	or.b32  	%r195, %r194, %r134;
	sub.s32 	%r37, %r195, %r121;
	or.b32  	%r196, %r128, 16;
	and.b32  	%r197, %r196, 48;
	or.b32  	%r198, %r131, %r197;
	or.b32  	%r199, %r198, %r134;
	sub.s32 	%r38, %r199, %r121;
	or.b32  	%r200, %r128, 17;
	and.b32  	%r201, %r200, 49;
	or.b32  	%r202, %r131, %r201;
	or.b32  	%r203, %r202, %r134;
	sub.s32 	%r39, %r203, %r121;
	or.b32  	%r204, %r128, 18;
	and.b32  	%r205, %r204, 50;
	or.b32  	%r206, %r131, %r205;
	or.b32  	%r207, %r206, %r134;
	sub.s32 	%r40, %r207, %r121;
	or.b32  	%r208, %r128, 19;
	and.b32  	%r209, %r208, 51;
	or.b32  	%r210, %r131, %r209;
	or.b32  	%r211, %r210, %r134;
	sub.s32 	%r41, %r211, %r121;
	or.b32  	%r212, %r128, 20;
	and.b32  	%r213, %r212, 52;
	or.b32  	%r214, %r131, %r213;
	or.b32  	%r215, %r214, %r134;
	sub.s32 	%r42, %r215, %r121;
	or.b32  	%r216, %r128, 21;
	and.b32  	%r217, %r216, 53;
	or.b32  	%r218, %r131, %r217;
	or.b32  	%r219, %r218, %r134;
	sub.s32 	%r43, %r219, %r121;
	or.b32  	%r220, %r128, 22;
	and.b32  	%r221, %r220, 54;
	or.b32  	%r222, %r131, %r221;
	or.b32  	%r223, %r222, %r134;
	sub.s32 	%r44, %r223, %r121;
	or.b32  	%r224, %r128, 23;
	and.b32  	%r225, %r224, 55;
	or.b32  	%r226, %r131, %r225;
	or.b32  	%r227, %r226, %r134;
	sub.s32 	%r45, %r227, %r121;
	or.b32  	%r228, %r128, 24;
	and.b32  	%r229, %r228, 56;
	or.b32  	%r230, %r131, %r229;
	or.b32  	%r231, %r230, %r134;
	sub.s32 	%r46, %r231, %r121;
	or.b32  	%r232, %r128, 25;
	and.b32  	%r233, %r232, 57;
	or.b32  	%r234, %r131, %r233;
	or.b32  	%r235, %r234, %r134;
	sub.s32 	%r47, %r235, %r121;
	or.b32  	%r236, %r128, 26;
	and.b32  	%r237, %r236, 58;
	or.b32  	%r238, %r131, %r237;
	or.b32  	%r239, %r238, %r134;
	sub.s32 	%r48, %r239, %r121;
	or.b32  	%r240, %r128, 27;
	and.b32  	%r241, %r240, 59;
	or.b32  	%r242, %r131, %r241;
	or.b32  	%r243, %r242, %r134;
	sub.s32 	%r49, %r243, %r121;
	or.b32  	%r244, %r128, 28;
	and.b32  	%r245, %r244, 60;
	or.b32  	%r246, %r131, %r245;
	or.b32  	%r247, %r246, %r134;
	sub.s32 	%r50, %r247, %r121;
	or.b32  	%r248, %r128, 29;
	and.b32  	%r249, %r248, 61;
	or.b32  	%r250, %r131, %r249;
	or.b32  	%r251, %r250, %r134;
	sub.s32 	%r51, %r251, %r121;
	or.b32  	%r252, %r128, 30;
	and.b32  	%r253, %r252, 62;
	or.b32  	%r254, %r131, %r253;
	or.b32  	%r255, %r254, %r134;
	sub.s32 	%r52, %r255, %r121;
	or.b32  	%r256, %r128, 31;
	and.b32  	%r257, %r256, 63;
	or.b32  	%r258, %r131, %r257;
	or.b32  	%r259, %r258, %r134;
	sub.s32 	%r53, %r259, %r121;
	or.pred  	%p21, %p15, %p14;
	or.pred  	%p22, %p21, %p16;
	or.pred  	%p2, %p22, %p13;
	or.pred  	%p23, %p17, %p12;
	or.pred  	%p24, %p23, %p18;
	or.pred  	%p3, %p24, %p11;
	or.pred  	%p25, %p19, %p10;
	or.pred  	%p26, %p25, %p20;
	or.pred  	%p4, %p26, %p9;
	max.u32 	%r260, %r119, %r15;
	setp.gt.u32 	%p27, %r260, 8;
	or.pred  	%p5, %p27, %p8;
	mov.b32 	%r363, 0;
$L__BB0_2:
	bar.sync 	0;
	mov.f32 	%f1526, 0f00000000;
	@%p2 bra 	$L__BB0_4;
	ld.param.u64 	%rd95, [my_kernel_kernel0_param_0];
	shl.b32 	%r261, %r363, 2;
	add.s32 	%r262, %r18, %r261;
	cvta.to.global.u64 	%rd9, %rd95;
	mul.wide.s32 	%rd10, %r262, 4;
	add.s64 	%rd11, %rd9, %rd10;
	ld.global.nc.f32 	%f1526, [%rd11];
$L__BB0_4:
	mov.u32 	%r263, %tid.x;
	shl.b32 	%r264, %r263, 2;
	mov.u32 	%r265, _ZZ17my_kernel_kernel0E15PadInput_shared;
	add.s32 	%r266, %r265, %r264;
	st.shared.f32 	[%r266], %f1526;
	mov.f32 	%f1527, 0f00000000;
	@%p3 bra 	$L__BB0_6;
	ld.param.u64 	%rd96, [my_kernel_kernel0_param_0];
	shl.b32 	%r267, %r363, 2;
	add.s32 	%r268, %r19, %r267;
	cvta.to.global.u64 	%rd12, %rd96;
	mul.wide.u32 	%rd13, %r268, 4;
	add.s64 	%rd14, %rd12, %rd13;
	ld.global.nc.f32 	%f1527, [%rd14];
$L__BB0_6:
	mov.u32 	%r269, %tid.x;
	shl.b32 	%r270, %r269, 2;
	mov.u32 	%r271, _ZZ17my_kernel_kernel0E15PadInput_shared;
	add.s32 	%r272, %r271, %r270;
	st.shared.f32 	[%r272+1024], %f1527;
	mov.f32 	%f1528, 0f00000000;
	@%p4 bra 	$L__BB0_8;
	ld.param.u64 	%rd97, [my_kernel_kernel0_param_0];
	shl.b32 	%r273, %r363, 2;
	add.s32 	%r274, %r20, %r273;
	cvta.to.global.u64 	%rd15, %rd97;
	mul.wide.u32 	%rd16, %r274, 4;
	add.s64 	%rd17, %rd15, %rd16;
	ld.global.nc.f32 	%f1528, [%rd17];
$L__BB0_8:
	mov.u32 	%r275, %tid.x;
	setp.gt.u32 	%p28, %r275, 95;
	shl.b32 	%r276, %r275, 2;
	mov.u32 	%r277, _ZZ17my_kernel_kernel0E15PadInput_shared;
	add.s32 	%r278, %r277, %r276;
	st.shared.f32 	[%r278+2048], %f1528;
	@%p28 bra 	$L__BB0_13;
	mov.f32 	%f1529, 0f00000000;
	@%p5 bra 	$L__BB0_11;
	ld.param.u64 	%rd98, [my_kernel_kernel0_param_0];
	shl.b32 	%r279, %r363, 2;
	add.s32 	%r280, %r21, %r279;
	cvta.to.global.u64 	%rd18, %rd98;
	mul.wide.u32 	%rd19, %r280, 4;
	add.s64 	%rd20, %rd18, %rd19;
	ld.global.nc.f32 	%f1529, [%rd20];
$L__BB0_11:
	mov.u32 	%r281, %tid.x;
	setp.gt.u32 	%p29, %r281, 63;
	shl.b32 	%r282, %r281, 2;
	mov.u32 	%r283, _ZZ17my_kernel_kernel0E15PadInput_shared;
	add.s32 	%r284, %r283, %r282;
	st.shared.f32 	[%r284+3072], %f1529;
	@%p29 bra 	$L__BB0_13;
	ld.param.u64 	%rd99, [my_kernel_kernel0_param_1];
	shl.b32 	%r285, %r363, 10;
	add.s32 	%r286, %r22, %r285;
	cvta.to.global.u64 	%rd21, %rd99;
	mul.wide.u32 	%rd22, %r286, 4;
	add.s64 	%rd23, %rd21, %rd22;
	ld.global.nc.f32 	%f918, [%rd23];
	mov.u32 	%r287, %tid.x;
	shl.b32 	%r288, %r287, 7;
	mov.u32 	%r289, _ZZ17my_kernel_kernel0E18placeholder_shared;
	add.s32 	%r290, %r289, %r288;
	st.shared.f32 	[%r290], %f918;
	add.s32 	%r291, %r23, %r285;
	mul.wide.u32 	%rd24, %r291, 4;
	add.s64 	%rd25, %rd21, %rd24;
	ld.global.nc.f32 	%f919, [%rd25];
	st.shared.f32 	[%r290+4], %f919;
	add.s32 	%r292, %r24, %r285;
	mul.wide.u32 	%rd26, %r292, 4;
	add.s64 	%rd27, %rd21, %rd26;
	ld.global.nc.f32 	%f920, [%rd27];
	st.shared.f32 	[%r290+8], %f920;
	add.s32 	%r293, %r25, %r285;
	mul.wide.u32 	%rd28, %r293, 4;
	add.s64 	%rd29, %rd21, %rd28;
	ld.global.nc.f32 	%f921, [%rd29];
	st.shared.f32 	[%r290+12], %f921;
	add.s32 	%r294, %r26, %r285;
	mul.wide.u32 	%rd30, %r294, 4;
	add.s64 	%rd31, %rd21, %rd30;
	ld.global.nc.f32 	%f922, [%rd31];
	st.shared.f32 	[%r290+16], %f922;
	add.s32 	%r295, %r27, %r285;
	mul.wide.u32 	%rd32, %r295, 4;
	add.s64 	%rd33, %rd21, %rd32;
	ld.global.nc.f32 	%f923, [%rd33];
	st.shared.f32 	[%r290+20], %f923;
	add.s32 	%r296, %r28, %r285;
	mul.wide.u32 	%rd34, %r296, 4;
	add.s64 	%rd35, %rd21, %rd34;
	ld.global.nc.f32 	%f924, [%rd35];
	st.shared.f32 	[%r290+24], %f924;
	add.s32 	%r297, %r29, %r285;
	mul.wide.u32 	%rd36, %r297, 4;
	add.s64 	%rd37, %rd21, %rd36;
	ld.global.nc.f32 	%f925, [%rd37];
	st.shared.f32 	[%r290+28], %f925;
	add.s32 	%r298, %r30, %r285;
	mul.wide.u32 	%rd38, %r298, 4;
	add.s64 	%rd39, %rd21, %rd38;
	ld.global.nc.f32 	%f926, [%rd39];
	st.shared.f32 	[%r290+32], %f926;
	add.s32 	%r299, %r31, %r285;
	mul.wide.u32 	%rd40, %r299, 4;
	add.s64 	%rd41, %rd21, %rd40;
	ld.global.nc.f32 	%f927, [%rd41];
	st.shared.f32 	[%r290+36], %f927;
	add.s32 	%r300, %r32, %r285;
	mul.wide.u32 	%rd42, %r300, 4;
	add.s64 	%rd43, %rd21, %rd42;
	ld.global.nc.f32 	%f928, [%rd43];
	st.shared.f32 	[%r290+40], %f928;
	add.s32 	%r301, %r33, %r285;
	mul.wide.u32 	%rd44, %r301, 4;
	add.s64 	%rd45, %rd21, %rd44;
	ld.global.nc.f32 	%f929, [%rd45];
	st.shared.f32 	[%r290+44], %f929;
	add.s32 	%r302, %r34, %r285;
	mul.wide.u32 	%rd46, %r302, 4;
	add.s64 	%rd47, %rd21, %rd46;
	ld.global.nc.f32 	%f930, [%rd47];
	st.shared.f32 	[%r290+48], %f930;
	add.s32 	%r303, %r35, %r285;
	mul.wide.u32 	%rd48, %r303, 4;
	add.s64 	%rd49, %rd21, %rd48;
	ld.global.nc.f32 	%f931, [%rd49];
	st.shared.f32 	[%r290+52], %f931;
	add.s32 	%r304, %r36, %r285;
	mul.wide.u32 	%rd50, %r304, 4;
	add.s64 	%rd51, %rd21, %rd50;
	ld.global.nc.f32 	%f932, [%rd51];
	st.shared.f32 	[%r290+56], %f932;
	add.s32 	%r305, %r37, %r285;
	mul.wide.u32 	%rd52, %r305, 4;
	add.s64 	%rd53, %rd21, %rd52;
	ld.global.nc.f32 	%f933, [%rd53];
	st.shared.f32 	[%r290+60], %f933;
	add.s32 	%r306, %r38, %r285;
	mul.wide.u32 	%rd54, %r306, 4;
	add.s64 	%rd55, %rd21, %rd54;
	ld.global.nc.f32 	%f934, [%rd55];
	st.shared.f32 	[%r290+64], %f934;
	add.s32 	%r307, %r39, %r285;
	mul.wide.u32 	%rd56, %r307, 4;
	add.s64 	%rd57, %rd21, %rd56;
	ld.global.nc.f32 	%f935, [%rd57];
	st.shared.f32 	[%r290+68], %f935;
	add.s32 	%r308, %r40, %r285;
	mul.wide.u32 	%rd58, %r308, 4;
	add.s64 	%rd59, %rd21, %rd58;
	ld.global.nc.f32 	%f936, [%rd59];
	st.shared.f32 	[%r290+72], %f936;
	add.s32 	%r309, %r41, %r285;
	mul.wide.u32 	%rd60, %r309, 4;
	add.s64 	%rd61, %rd21, %rd60;
	ld.global.nc.f32 	%f937, [%rd61];
	st.shared.f32 	[%r290+76], %f937;
	add.s32 	%r310, %r42, %r285;
	mul.wide.u32 	%rd62, %r310, 4;
	add.s64 	%rd63, %rd21, %rd62;
	ld.global.nc.f32 	%f938, [%rd63];
	st.shared.f32 	[%r290+80], %f938;
	add.s32 	%r311, %r43, %r285;
	mul.wide.u32 	%rd64, %r311, 4;
	add.s64 	%rd65, %rd21, %rd64;
	ld.global.nc.f32 	%f939, [%rd65];
	st.shared.f32 	[%r290+84], %f939;
	add.s32 	%r312, %r44, %r285;
	mul.wide.u32 	%rd66, %r312, 4;
	add.s64 	%rd67, %rd21, %rd66;
	ld.global.nc.f32 	%f940, [%rd67];
	st.shared.f32 	[%r290+88], %f940;
	add.s32 	%r313, %r45, %r285;
	mul.wide.u32 	%rd68, %r313, 4;
	add.s64 	%rd69, %rd21, %rd68;
	ld.global.nc.f32 	%f941, [%rd69];
	st.shared.f32 	[%r290+92], %f941;
	add.s32 	%r314, %r46, %r285;
	mul.wide.u32 	%rd70, %r314, 4;
	add.s64 	%rd71, %rd21, %rd70;
	ld.global.nc.f32 	%f942, [%rd71];
	st.shared.f32 	[%r290+96], %f942;
	add.s32 	%r315, %r47, %r285;
	mul.wide.u32 	%rd72, %r315, 4;
	add.s64 	%rd73, %rd21, %rd72;
	ld.global.nc.f32 	%f943, [%rd73];
	st.shared.f32 	[%r290+100], %f943;
	add.s32 	%r316, %r48, %r285;
	mul.wide.u32 	%rd74, %r316, 4;
	add.s64 	%rd75, %rd21, %rd74;
	ld.global.nc.f32 	%f944, [%rd75];
	st.shared.f32 	[%r290+104], %f944;
	add.s32 	%r317, %r49, %r285;
	mul.wide.u32 	%rd76, %r317, 4;
	add.s64 	%rd77, %rd21, %rd76;
	ld.global.nc.f32 	%f945, [%rd77];
	st.shared.f32 	[%r290+108], %f945;
	add.s32 	%r318, %r50, %r285;
	mul.wide.u32 	%rd78, %r318, 4;
	add.s64 	%rd79, %rd21, %rd78;
	ld.global.nc.f32 	%f946, [%rd79];
	st.shared.f32 	[%r290+112], %f946;
	add.s32 	%r319, %r51, %r285;
	mul.wide.u32 	%rd80, %r319, 4;
	add.s64 	%rd81, %rd21, %rd80;
	ld.global.nc.f32 	%f947, [%rd81];
	st.shared.f32 	[%r290+116], %f947;
	add.s32 	%r320, %r52, %r285;
	mul.wide.u32 	%rd82, %r320, 4;
	add.s64 	%rd83, %rd21, %rd82;
	ld.global.nc.f32 	%f948, [%rd83];
	st.shared.f32 	[%r290+120], %f948;
	add.s32 	%r321, %r53, %r285;
	mul.wide.u32 	%rd84, %r321, 4;
	add.s64 	%rd85, %rd21, %rd84;
	ld.global.nc.f32 	%f949, [%rd85];
	st.shared.f32 	[%r290+124], %f949;
$L__BB0_13:
	bar.sync 	0;
	mov.b32 	%r364, 0;
$L__BB0_14:
	and.b32  	%r56, %r364, 1;
	shl.b32 	%r324, %r364, 1;
	add.s32 	%r57, %r364, 1;
	mov.u32 	%r325, %tid.x;
	shr.u32 	%r326, %r325, 6;
	mul.lo.s32 	%r327, %r326, 48;
	shr.u32 	%r328, %r325, 3;
	and.b32  	%r329, %r328, 4;
	or.b32  	%r330, %r327, %r329;
	add.s32 	%r331, %r330, %r324;
	shl.b32 	%r332, %r331, 2;
	mov.u32 	%r333, _ZZ17my_kernel_kernel0E15PadInput_shared;
	add.s32 	%r334, %r333, %r332;
	add.s32 	%r366, %r334, 1728;
	shl.b32 	%r335, %r325, 3;
	and.b32  	%r336, %r335, 248;
	mov.u32 	%r337, _ZZ17my_kernel_kernel0E18placeholder_shared;
	add.s32 	%r338, %r336, %r337;
	shl.b32 	%r339, %r364, 10;
	sub.s32 	%r340, %r338, %r339;
	add.s32 	%r365, %r340, 7168;
	mov.b32 	%r367, 1728;
$L__BB0_15:
	setp.ne.s32 	%p30, %r56, 0;
	mov.f32 	%f1786, 0f00000000;
	@%p30 bra 	$L__BB0_17;
	ld.shared.f32 	%f1786, [%r366+-1728];
$L__BB0_17:
	ld.shared.f32 	%f523, [%r365];
	fma.rn.f32 	%f1785, %f1786, %f523, %f1785;
	st.local.f32 	[%rd1], %f1785;
	mov.f32 	%f1787, 0f00000000;
	@%p30 bra 	$L__BB0_19;
	ld.shared.f32 	%f1787, [%r366+-1696];
$L__BB0_19:
	setp.ne.s32 	%p32, %r56, 0;
	fma.rn.f32 	%f1784, %f1787, %f523, %f1784;
	st.local.f32 	[%rd1+128], %f1784;
	mov.f32 	%f1788, 0f00000000;
	@%p32 bra 	$L__BB0_21;
	ld.shared.f32 	%f1788, [%r366];
$L__BB0_21:
	fma.rn.f32 	%f1783, %f1788, %f523, %f1783;
	st.local.f32 	[%rd1+256], %f1783;
	mov.f32 	%f1789, 0f00000000;
	@%p32 bra 	$L__BB0_23;
	ld.shared.f32 	%f1789, [%r366+32];
$L__BB0_23:
	setp.ne.s32 	%p34, %r56, 0;
	fma.rn.f32 	%f1782, %f1789, %f523, %f1782;
	st.local.f32 	[%rd1+384], %f1782;
	mov.f32 	%f1790, 0f00000000;
	@%p34 bra 	$L__BB0_25;
	ld.shared.f32 	%f1790, [%r366+-864];
$L__BB0_25:
	fma.rn.f32 	%f1781, %f1790, %f523, %f1781;
	st.local.f32 	[%rd1+64], %f1781;
	mov.f32 	%f1791, 0f00000000;
	@%p34 bra 	$L__BB0_27;
	ld.shared.f32 	%f1791, [%r366+-832];
$L__BB0_27:
	setp.ne.s32 	%p36, %r56, 0;
	fma.rn.f32 	%f1780, %f1791, %f523, %f1780;
	st.local.f32 	[%rd1+192], %f1780;
	mov.f32 	%f1792, 0f00000000;
	@%p36 bra 	$L__BB0_29;
	ld.shared.f32 	%f1792, [%r366+864];
$L__BB0_29:
	fma.rn.f32 	%f1779, %f1792, %f523, %f1779;
	st.local.f32 	[%rd1+320], %f1779;
	mov.f32 	%f1793, 0f00000000;
	@%p36 bra 	$L__BB0_31;
	ld.shared.f32 	%f1793, [%r366+896];
$L__BB0_31:
	setp.ne.s32 	%p38, %r56, 0;
	fma.rn.f32 	%f1778, %f1793, %f523, %f1778;
	st.local.f32 	[%rd1+448], %f1778;
	mov.f32 	%f1794, 0f00000000;
	@%p38 bra 	$L__BB0_33;
	ld.shared.f32 	%f1794, [%r366+-1632];
$L__BB0_33:
	ld.shared.f32 	%f548, [%r365+-4096];
	fma.rn.f32 	%f1777, %f1794, %f548, %f1777;
	st.local.f32 	[%rd1+16], %f1777;
	mov.f32 	%f1795, 0f00000000;
	@%p38 bra 	$L__BB0_35;
	ld.shared.f32 	%f1795, [%r366+-1600];
$L__BB0_35:
	setp.ne.s32 	%p40, %r56, 0;
	fma.rn.f32 	%f1776, %f1795, %f548, %f1776;
	st.local.f32 	[%rd1+144], %f1776;
	mov.f32 	%f1796, 0f00000000;
	@%p40 bra 	$L__BB0_37;
	ld.shared.f32 	%f1796, [%r366+96];
$L__BB0_37:
	fma.rn.f32 	%f1775, %f1796, %f548, %f1775;
	st.local.f32 	[%rd1+272], %f1775;
	mov.f32 	%f1797, 0f00000000;
	@%p40 bra 	$L__BB0_39;
	ld.shared.f32 	%f1797, [%r366+128];
$L__BB0_39:
	setp.ne.s32 	%p42, %r56, 0;
	fma.rn.f32 	%f1774, %f1797, %f548, %f1774;
	st.local.f32 	[%rd1+400], %f1774;
	mov.f32 	%f1798, 0f00000000;
	@%p42 bra 	$L__BB0_41;
	ld.shared.f32 	%f1798, [%r366+-768];
$L__BB0_41:
	fma.rn.f32 	%f1773, %f1798, %f548, %f1773;
	st.local.f32 	[%rd1+80], %f1773;
	mov.f32 	%f1799, 0f00000000;
	@%p42 bra 	$L__BB0_43;
	ld.shared.f32 	%f1799, [%r366+-736];
$L__BB0_43:
	setp.ne.s32 	%p44, %r56, 0;
	fma.rn.f32 	%f1772, %f1799, %f548, %f1772;
	st.local.f32 	[%rd1+208], %f1772;
	mov.f32 	%f1800, 0f00000000;
	@%p44 bra 	$L__BB0_45;
	ld.shared.f32 	%f1800, [%r366+960];
$L__BB0_45:
	fma.rn.f32 	%f1771, %f1800, %f548, %f1771;
	st.local.f32 	[%rd1+336], %f1771;
	mov.f32 	%f1801, 0f00000000;
	@%p44 bra 	$L__BB0_47;
	ld.shared.f32 	%f1801, [%r366+992];
$L__BB0_47:
	setp.ne.s32 	%p46, %r56, 0;
	fma.rn.f32 	%f1770, %f1801, %f548, %f1770;
	st.local.f32 	[%rd1+464], %f1770;
	mov.f32 	%f1802, 0f00000000;
	@%p46 bra 	$L__BB0_49;
	ld.shared.f32 	%f1802, [%r366+-1728];
$L__BB0_49:
	ld.shared.f32 	%f573, [%r365+4];
	fma.rn.f32 	%f1769, %f1802, %f573, %f1769;
	st.local.f32 	[%rd1+4], %f1769;
	mov.f32 	%f1803, 0f00000000;
	@%p46 bra 	$L__BB0_51;
	ld.shared.f32 	%f1803, [%r366+-1696];
$L__BB0_51:
	setp.ne.s32 	%p48, %r56, 0;
	fma.rn.f32 	%f1768, %f1803, %f573, %f1768;
	st.local.f32 	[%rd1+132], %f1768;
	mov.f32 	%f1804, 0f00000000;
	@%p48 bra 	$L__BB0_53;
	ld.shared.f32 	%f1804, [%r366];
$L__BB0_53:
	fma.rn.f32 	%f1767, %f1804, %f573, %f1767;
	st.local.f32 	[%rd1+260], %f1767;
	mov.f32 	%f1805, 0f00000000;
	@%p48 bra 	$L__BB0_55;
	ld.shared.f32 	%f1805, [%r366+32];
$L__BB0_55:
	setp.ne.s32 	%p50, %r56, 0;
	fma.rn.f32 	%f1766, %f1805, %f573, %f1766;
	st.local.f32 	[%rd1+388], %f1766;
	mov.f32 	%f1806, 0f00000000;
	@%p50 bra 	$L__BB0_57;
	ld.shared.f32 	%f1806, [%r366+-864];
$L__BB0_57:
	fma.rn.f32 	%f1765, %f1806, %f573, %f1765;
	st.local.f32 	[%rd1+68], %f1765;
	mov.f32 	%f1807, 0f00000000;
	@%p50 bra 	$L__BB0_59;
	ld.shared.f32 	%f1807, [%r366+-832];
$L__BB0_59:
	setp.ne.s32 	%p52, %r56, 0;
	fma.rn.f32 	%f1764, %f1807, %f573, %f1764;
	st.local.f32 	[%rd1+196], %f1764;
	mov.f32 	%f1808, 0f00000000;
	@%p52 bra 	$L__BB0_61;
	ld.shared.f32 	%f1808, [%r366+864];
$L__BB0_61:
	fma.rn.f32 	%f1763, %f1808, %f573, %f1763;
	st.local.f32 	[%rd1+324], %f1763;
	mov.f32 	%f1809, 0f00000000;
	@%p52 bra 	$L__BB0_63;
	ld.shared.f32 	%f1809, [%r366+896];
$L__BB0_63:
	setp.ne.s32 	%p54, %r56, 0;
	fma.rn.f32 	%f1762, %f1809, %f573, %f1762;
	st.local.f32 	[%rd1+452], %f1762;
	mov.f32 	%f1810, 0f00000000;
	@%p54 bra 	$L__BB0_65;
	ld.shared.f32 	%f1810, [%r366+-1632];
$L__BB0_65:
	ld.shared.f32 	%f598, [%r365+-4092];
	fma.rn.f32 	%f1761, %f1810, %f598, %f1761;
	st.local.f32 	[%rd1+20], %f1761;
	mov.f32 	%f1811, 0f00000000;
	@%p54 bra 	$L__BB0_67;
	ld.shared.f32 	%f1811, [%r366+-1600];
$L__BB0_67:
	setp.ne.s32 	%p56, %r56, 0;
	fma.rn.f32 	%f1760, %f1811, %f598, %f1760;
	st.local.f32 	[%rd1+148], %f1760;
	mov.f32 	%f1812, 0f00000000;
	@%p56 bra 	$L__BB0_69;
	ld.shared.f32 	%f1812, [%r366+96];
$L__BB0_69:
	fma.rn.f32 	%f1759, %f1812, %f598, %f1759;
	st.local.f32 	[%rd1+276], %f1759;
	mov.f32 	%f1813, 0f00000000;
	@%p56 bra 	$L__BB0_71;
	ld.shared.f32 	%f1813, [%r366+128];
$L__BB0_71:
	setp.ne.s32 	%p58, %r56, 0;
	fma.rn.f32 	%f1758, %f1813, %f598, %f1758;
	st.local.f32 	[%rd1+404], %f1758;
	mov.f32 	%f1814, 0f00000000;
	@%p58 bra 	$L__BB0_73;
	ld.shared.f32 	%f1814, [%r366+-768];
$L__BB0_73:
	fma.rn.f32 	%f1757, %f1814, %f598, %f1757;
	st.local.f32 	[%rd1+84], %f1757;
	mov.f32 	%f1815, 0f00000000;
	@%p58 bra 	$L__BB0_75;
	ld.shared.f32 	%f1815, [%r366+-736];
$L__BB0_75:
	setp.ne.s32 	%p60, %r56, 0;
	fma.rn.f32 	%f1756, %f1815, %f598, %f1756;
	st.local.f32 	[%rd1+212], %f1756;
	mov.f32 	%f1816, 0f00000000;
	@%p60 bra 	$L__BB0_77;
	ld.shared.f32 	%f1816, [%r366+960];
$L__BB0_77:
	fma.rn.f32 	%f1755, %f1816, %f598, %f1755;
	st.local.f32 	[%rd1+340], %f1755;
	mov.f32 	%f1817, 0f00000000;
	@%p60 bra 	$L__BB0_79;
	ld.shared.f32 	%f1817, [%r366+992];
$L__BB0_79:
	setp.eq.s32 	%p62, %r56, 0;
	fma.rn.f32 	%f1754, %f1817, %f598, %f1754;
	st.local.f32 	[%rd1+468], %f1754;
	mov.f32 	%f1818, 0f00000000;
	@%p62 bra 	$L__BB0_81;
	ld.shared.f32 	%f1818, [%r366+-1720];
$L__BB0_81:
	fma.rn.f32 	%f1753, %f1818, %f523, %f1753;
	st.local.f32 	[%rd1+8], %f1753;
	mov.f32 	%f1819, 0f00000000;
	@%p62 bra 	$L__BB0_83;
	ld.shared.f32 	%f1819, [%r366+-1688];
$L__BB0_83:
	setp.eq.s32 	%p64, %r56, 0;
	fma.rn.f32 	%f1752, %f1819, %f523, %f1752;
	st.local.f32 	[%rd1+136], %f1752;
	mov.f32 	%f1820, 0f00000000;
	@%p64 bra 	$L__BB0_85;
	ld.shared.f32 	%f1820, [%r366+8];
$L__BB0_85:
	fma.rn.f32 	%f1751, %f1820, %f523, %f1751;
	st.local.f32 	[%rd1+264], %f1751;
	mov.f32 	%f1821, 0f00000000;
	@%p64 bra 	$L__BB0_87;
	ld.shared.f32 	%f1821, [%r366+40];
$L__BB0_87:
	setp.eq.s32 	%p66, %r56, 0;
	fma.rn.f32 	%f1750, %f1821, %f523, %f1750;
	st.local.f32 	[%rd1+392], %f1750;
	mov.f32 	%f1822, 0f00000000;
	@%p66 bra 	$L__BB0_89;
	ld.shared.f32 	%f1822, [%r366+-856];
$L__BB0_89:
	fma.rn.f32 	%f1749, %f1822, %f523, %f1749;
	st.local.f32 	[%rd1+72], %f1749;
	mov.f32 	%f1823, 0f00000000;
	@%p66 bra 	$L__BB0_91;
	ld.shared.f32 	%f1823, [%r366+-824];
$L__BB0_91:
	setp.eq.s32 	%p68, %r56, 0;
	fma.rn.f32 	%f1748, %f1823, %f523, %f1748;
	st.local.f32 	[%rd1+200], %f1748;
	mov.f32 	%f1824, 0f00000000;
	@%p68 bra 	$L__BB0_93;
	ld.shared.f32 	%f1824, [%r366+872];
$L__BB0_93:
	fma.rn.f32 	%f1747, %f1824, %f523, %f1747;
	st.local.f32 	[%rd1+328], %f1747;
	mov.f32 	%f1825, 0f00000000;
	@%p68 bra 	$L__BB0_95;
	ld.shared.f32 	%f1825, [%r366+904];
$L__BB0_95:
	setp.eq.s32 	%p70, %r56, 0;
	fma.rn.f32 	%f1746, %f1825, %f523, %f1746;
	st.local.f32 	[%rd1+456], %f1746;
	mov.f32 	%f1826, 0f00000000;
	@%p70 bra 	$L__BB0_97;
	ld.shared.f32 	%f1826, [%r366+-1624];
$L__BB0_97:
	fma.rn.f32 	%f1745, %f1826, %f548, %f1745;
	st.local.f32 	[%rd1+24], %f1745;
	mov.f32 	%f1827, 0f00000000;
	@%p70 bra 	$L__BB0_99;
	ld.shared.f32 	%f1827, [%r366+-1592];
$L__BB0_99:
	setp.eq.s32 	%p72, %r56, 0;
	fma.rn.f32 	%f1744, %f1827, %f548, %f1744;
	st.local.f32 	[%rd1+152], %f1744;
	mov.f32 	%f1828, 0f00000000;
	@%p72 bra 	$L__BB0_101;
	ld.shared.f32 	%f1828, [%r366+104];
$L__BB0_101:
	fma.rn.f32 	%f1743, %f1828, %f548, %f1743;
	st.local.f32 	[%rd1+280], %f1743;
	mov.f32 	%f1829, 0f00000000;
	@%p72 bra 	$L__BB0_103;
	ld.shared.f32 	%f1829, [%r366+136];
$L__BB0_103:
	setp.eq.s32 	%p74, %r56, 0;
	fma.rn.f32 	%f1742, %f1829, %f548, %f1742;
	st.local.f32 	[%rd1+408], %f1742;
	mov.f32 	%f1830, 0f00000000;
	@%p74 bra 	$L__BB0_105;
	ld.shared.f32 	%f1830, [%r366+-760];
$L__BB0_105:
	fma.rn.f32 	%f1741, %f1830, %f548, %f1741;
	st.local.f32 	[%rd1+88], %f1741;
	mov.f32 	%f1831, 0f00000000;
	@%p74 bra 	$L__BB0_107;
	ld.shared.f32 	%f1831, [%r366+-728];
$L__BB0_107:
	setp.eq.s32 	%p76, %r56, 0;
	fma.rn.f32 	%f1740, %f1831, %f548, %f1740;
	st.local.f32 	[%rd1+216], %f1740;
	mov.f32 	%f1832, 0f00000000;
	@%p76 bra 	$L__BB0_109;
	ld.shared.f32 	%f1832, [%r366+968];
$L__BB0_109:
	fma.rn.f32 	%f1739, %f1832, %f548, %f1739;
	st.local.f32 	[%rd1+344], %f1739;
	mov.f32 	%f1833, 0f00000000;
	@%p76 bra 	$L__BB0_111;
	ld.shared.f32 	%f1833, [%r366+1000];
$L__BB0_111:
	setp.eq.s32 	%p78, %r56, 0;
	fma.rn.f32 	%f1738, %f1833, %f548, %f1738;
	st.local.f32 	[%rd1+472], %f1738;
	mov.f32 	%f1834, 0f00000000;
	@%p78 bra 	$L__BB0_113;
	ld.shared.f32 	%f1834, [%r366+-1720];
$L__BB0_113:
	fma.rn.f32 	%f1737, %f1834, %f573, %f1737;
	st.local.f32 	[%rd1+12], %f1737;
	mov.f32 	%f1835, 0f00000000;
	@%p78 bra 	$L__BB0_115;
	ld.shared.f32 	%f1835, [%r366+-1688];
$L__BB0_115:
	setp.eq.s32 	%p80, %r56, 0;
	fma.rn.f32 	%f1736, %f1835, %f573, %f1736;
	st.local.f32 	[%rd1+140], %f1736;
	mov.f32 	%f1836, 0f00000000;
	@%p80 bra 	$L__BB0_117;
	ld.shared.f32 	%f1836, [%r366+8];
$L__BB0_117:
	fma.rn.f32 	%f1735, %f1836, %f573, %f1735;
	st.local.f32 	[%rd1+268], %f1735;
	mov.f32 	%f1837, 0f00000000;
	@%p80 bra 	$L__BB0_119;
	ld.shared.f32 	%f1837, [%r366+40];
$L__BB0_119:
	setp.eq.s32 	%p82, %r56, 0;
	fma.rn.f32 	%f1734, %f1837, %f573, %f1734;
	st.local.f32 	[%rd1+396], %f1734;
	mov.f32 	%f1838, 0f00000000;
	@%p82 bra 	$L__BB0_121;
	ld.shared.f32 	%f1838, [%r366+-856];
$L__BB0_121:
	fma.rn.f32 	%f1733, %f1838, %f573, %f1733;
	st.local.f32 	[%rd1+76], %f1733;
	mov.f32 	%f1839, 0f00000000;
	@%p82 bra 	$L__BB0_123;
	ld.shared.f32 	%f1839, [%r366+-824];
$L__BB0_123:
	setp.eq.s32 	%p84, %r56, 0;
	fma.rn.f32 	%f1732, %f1839, %f573, %f1732;
	st.local.f32 	[%rd1+204], %f1732;
	mov.f32 	%f1840, 0f00000000;
	@%p84 bra 	$L__BB0_125;
	ld.shared.f32 	%f1840, [%r366+872];
$L__BB0_125:
	fma.rn.f32 	%f1731, %f1840, %f573, %f1731;
	st.local.f32 	[%rd1+332], %f1731;
	mov.f32 	%f1841, 0f00000000;
	@%p84 bra 	$L__BB0_127;
	ld.shared.f32 	%f1841, [%r366+904];
$L__BB0_127:
	setp.eq.s32 	%p86, %r56, 0;
	fma.rn.f32 	%f1730, %f1841, %f573, %f1730;
	st.local.f32 	[%rd1+460], %f1730;
	mov.f32 	%f1842, 0f00000000;
	@%p86 bra 	$L__BB0_129;
	ld.shared.f32 	%f1842, [%r366+-1624];
$L__BB0_129:
	fma.rn.f32 	%f1729, %f1842, %f598, %f1729;
	st.local.f32 	[%rd1+28], %f1729;
	mov.f32 	%f1843, 0f00000000;
	@%p86 bra 	$L__BB0_131;
	ld.shared.f32 	%f1843, [%r366+-1592];
$L__BB0_131:
	setp.eq.s32 	%p88, %r56, 0;
	fma.rn.f32 	%f1728, %f1843, %f598, %f1728;
	st.local.f32 	[%rd1+156], %f1728;
	mov.f32 	%f1844, 0f00000000;
	@%p88 bra 	$L__BB0_133;
	ld.shared.f32 	%f1844, [%r366+104];
$L__BB0_133:
	fma.rn.f32 	%f1727, %f1844, %f598, %f1727;
	st.local.f32 	[%rd1+284], %f1727;
	mov.f32 	%f1845, 0f00000000;
	@%p88 bra 	$L__BB0_135;
	ld.shared.f32 	%f1845, [%r366+136];
$L__BB0_135:
	setp.eq.s32 	%p90, %r56, 0;
	fma.rn.f32 	%f1726, %f1845, %f598, %f1726;
	st.local.f32 	[%rd1+412], %f1726;
	mov.f32 	%f1846, 0f00000000;
	@%p90 bra 	$L__BB0_137;
	ld.shared.f32 	%f1846, [%r366+-760];
$L__BB0_137:
	fma.rn.f32 	%f1725, %f1846, %f598, %f1725;
	st.local.f32 	[%rd1+92], %f1725;
	mov.f32 	%f1847, 0f00000000;
	@%p90 bra 	$L__BB0_139;
	ld.shared.f32 	%f1847, [%r366+-728];
$L__BB0_139:
	setp.eq.s32 	%p92, %r56, 0;
	fma.rn.f32 	%f1724, %f1847, %f598, %f1724;
	st.local.f32 	[%rd1+220], %f1724;
	mov.f32 	%f1848, 0f00000000;
	@%p92 bra 	$L__BB0_141;
	ld.shared.f32 	%f1848, [%r366+968];
$L__BB0_141:
	fma.rn.f32 	%f1723, %f1848, %f598, %f1723;
	st.local.f32 	[%rd1+348], %f1723;
	mov.f32 	%f1849, 0f00000000;
	@%p92 bra 	$L__BB0_143;
	ld.shared.f32 	%f1849, [%r366+1000];
$L__BB0_143:
	setp.ne.s32 	%p94, %r56, 0;
	fma.rn.f32 	%f1722, %f1849, %f598, %f1722;
	st.local.f32 	[%rd1+476], %f1722;
	mov.f32 	%f1850, 0f00000000;
	@%p94 bra 	$L__BB0_145;
	ld.shared.f32 	%f1850, [%r366+-1632];
$L__BB0_145:
	fma.rn.f32 	%f1721, %f1850, %f523, %f1721;
	st.local.f32 	[%rd1+32], %f1721;
	mov.f32 	%f1851, 0f00000000;
	@%p94 bra 	$L__BB0_147;
	ld.shared.f32 	%f1851, [%r366+-1600];
$L__BB0_147:
	setp.ne.s32 	%p96, %r56, 0;
	fma.rn.f32 	%f1720, %f1851, %f523, %f1720;
	st.local.f32 	[%rd1+160], %f1720;
	mov.f32 	%f1852, 0f00000000;
	@%p96 bra 	$L__BB0_149;
	ld.shared.f32 	%f1852, [%r366+96];
$L__BB0_149:
	fma.rn.f32 	%f1719, %f1852, %f523, %f1719;
	st.local.f32 	[%rd1+288], %f1719;
	mov.f32 	%f1853, 0f00000000;
	@%p96 bra 	$L__BB0_151;
	ld.shared.f32 	%f1853, [%r366+128];
$L__BB0_151:
	setp.ne.s32 	%p98, %r56, 0;
	fma.rn.f32 	%f1718, %f1853, %f523, %f1718;
	st.local.f32 	[%rd1+416], %f1718;
	mov.f32 	%f1854, 0f00000000;
	@%p98 bra 	$L__BB0_153;
	ld.shared.f32 	%f1854, [%r366+-768];
$L__BB0_153:
	fma.rn.f32 	%f1717, %f1854, %f523, %f1717;
	st.local.f32 	[%rd1+96], %f1717;
	mov.f32 	%f1855, 0f00000000;
	@%p98 bra 	$L__BB0_155;
	ld.shared.f32 	%f1855, [%r366+-736];
$L__BB0_155:
	setp.ne.s32 	%p100, %r56, 0;
	fma.rn.f32 	%f1716, %f1855, %f523, %f1716;
	st.local.f32 	[%rd1+224], %f1716;
	mov.f32 	%f1856, 0f00000000;
	@%p100 bra 	$L__BB0_157;
	ld.shared.f32 	%f1856, [%r366+960];
$L__BB0_157:
	fma.rn.f32 	%f1715, %f1856, %f523, %f1715;
	st.local.f32 	[%rd1+352], %f1715;
	mov.f32 	%f1857, 0f00000000;
	@%p100 bra 	$L__BB0_159;
	ld.shared.f32 	%f1857, [%r366+992];
$L__BB0_159:
	setp.ne.s32 	%p102, %r56, 0;
	fma.rn.f32 	%f1714, %f1857, %f523, %f1714;
	st.local.f32 	[%rd1+480], %f1714;
	mov.f32 	%f1858, 0f00000000;
	@%p102 bra 	$L__BB0_161;
	ld.shared.f32 	%f1858, [%r366+-1536];
$L__BB0_161:
	fma.rn.f32 	%f1713, %f1858, %f548, %f1713;
	st.local.f32 	[%rd1+48], %f1713;
	mov.f32 	%f1859, 0f00000000;
	@%p102 bra 	$L__BB0_163;
	ld.shared.f32 	%f1859, [%r366+-1504];
$L__BB0_163:
	setp.ne.s32 	%p104, %r56, 0;
	fma.rn.f32 	%f1712, %f1859, %f548, %f1712;
	st.local.f32 	[%rd1+176], %f1712;
	mov.f32 	%f1860, 0f00000000;
	@%p104 bra 	$L__BB0_165;
	ld.shared.f32 	%f1860, [%r366+192];
$L__BB0_165:
	fma.rn.f32 	%f1711, %f1860, %f548, %f1711;
	st.local.f32 	[%rd1+304], %f1711;
	mov.f32 	%f1861, 0f00000000;
	@%p104 bra 	$L__BB0_167;
	ld.shared.f32 	%f1861, [%r366+224];
$L__BB0_167:
	setp.ne.s32 	%p106, %r56, 0;
	fma.rn.f32 	%f1710, %f1861, %f548, %f1710;
	st.local.f32 	[%rd1+432], %f1710;
	mov.f32 	%f1862, 0f00000000;
	@%p106 bra 	$L__BB0_169;
	ld.shared.f32 	%f1862, [%r366+-672];
$L__BB0_169:
	fma.rn.f32 	%f1709, %f1862, %f548, %f1709;
	st.local.f32 	[%rd1+112], %f1709;
	mov.f32 	%f1863, 0f00000000;
	@%p106 bra 	$L__BB0_171;
	ld.shared.f32 	%f1863, [%r366+-640];
$L__BB0_171:
	setp.ne.s32 	%p108, %r56, 0;
	fma.rn.f32 	%f1708, %f1863, %f548, %f1708;
	st.local.f32 	[%rd1+240], %f1708;
	mov.f32 	%f1864, 0f00000000;
	@%p108 bra 	$L__BB0_173;
	ld.shared.f32 	%f1864, [%r366+1056];
$L__BB0_173:
	fma.rn.f32 	%f1707, %f1864, %f548, %f1707;
	st.local.f32 	[%rd1+368], %f1707;
	mov.f32 	%f1865, 0f00000000;
	@%p108 bra 	$L__BB0_175;
	ld.shared.f32 	%f1865, [%r366+1088];
$L__BB0_175:
	setp.ne.s32 	%p110, %r56, 0;
	fma.rn.f32 	%f1706, %f1865, %f548, %f1706;
	st.local.f32 	[%rd1+496], %f1706;
	mov.f32 	%f1866, 0f00000000;
	@%p110 bra 	$L__BB0_177;
	ld.shared.f32 	%f1866, [%r366+-1632];
$L__BB0_177:
	fma.rn.f32 	%f1705, %f1866, %f573, %f1705;
	st.local.f32 	[%rd1+36], %f1705;
	mov.f32 	%f1867, 0f00000000;
	@%p110 bra 	$L__BB0_179;
	ld.shared.f32 	%f1867, [%r366+-1600];
$L__BB0_179:
	setp.ne.s32 	%p112, %r56, 0;
	fma.rn.f32 	%f1704, %f1867, %f573, %f1704;
	st.local.f32 	[%rd1+164], %f1704;
	mov.f32 	%f1868, 0f00000000;
	@%p112 bra 	$L__BB0_181;
	ld.shared.f32 	%f1868, [%r366+96];
$L__BB0_181:
	fma.rn.f32 	%f1703, %f1868, %f573, %f1703;
	st.local.f32 	[%rd1+292], %f1703;
	mov.f32 	%f1869, 0f00000000;
	@%p112 bra 	$L__BB0_183;
	ld.shared.f32 	%f1869, [%r366+128];
$L__BB0_183:
	setp.ne.s32 	%p114, %r56, 0;
	fma.rn.f32 	%f1702, %f1869, %f573, %f1702;
	st.local.f32 	[%rd1+420], %f1702;
	mov.f32 	%f1870, 0f00000000;
	@%p114 bra 	$L__BB0_185;
	ld.shared.f32 	%f1870, [%r366+-768];
$L__BB0_185:
	fma.rn.f32 	%f1701, %f1870, %f573, %f1701;
	st.local.f32 	[%rd1+100], %f1701;
	mov.f32 	%f1871, 0f00000000;
	@%p114 bra 	$L__BB0_187;
	ld.shared.f32 	%f1871, [%r366+-736];
$L__BB0_187:
	setp.ne.s32 	%p116, %r56, 0;
	fma.rn.f32 	%f1700, %f1871, %f573, %f1700;
	st.local.f32 	[%rd1+228], %f1700;
	mov.f32 	%f1872, 0f00000000;
	@%p116 bra 	$L__BB0_189;
	ld.shared.f32 	%f1872, [%r366+960];
$L__BB0_189:
	fma.rn.f32 	%f1699, %f1872, %f573, %f1699;
	st.local.f32 	[%rd1+356], %f1699;
	mov.f32 	%f1873, 0f00000000;
	@%p116 bra 	$L__BB0_191;
	ld.shared.f32 	%f1873, [%r366+992];
$L__BB0_191:
	setp.ne.s32 	%p118, %r56, 0;
	fma.rn.f32 	%f1698, %f1873, %f573, %f1698;
	st.local.f32 	[%rd1+484], %f1698;
	mov.f32 	%f1874, 0f00000000;
	@%p118 bra 	$L__BB0_193;
	ld.shared.f32 	%f1874, [%r366+-1536];
$L__BB0_193:
	fma.rn.f32 	%f1697, %f1874, %f598, %f1697;
	st.local.f32 	[%rd1+52], %f1697;
	mov.f32 	%f1875, 0f00000000;
	@%p118 bra 	$L__BB0_195;
	ld.shared.f32 	%f1875, [%r366+-1504];
$L__BB0_195:
	setp.ne.s32 	%p120, %r56, 0;
	fma.rn.f32 	%f1696, %f1875, %f598, %f1696;
	st.local.f32 	[%rd1+180], %f1696;
	mov.f32 	%f1876, 0f00000000;
	@%p120 bra 	$L__BB0_197;
	ld.shared.f32 	%f1876, [%r366+192];
$L__BB0_197:
	fma.rn.f32 	%f1695, %f1876, %f598, %f1695;
	st.local.f32 	[%rd1+308], %f1695;
	mov.f32 	%f1877, 0f00000000;
	@%p120 bra 	$L__BB0_199;
	ld.shared.f32 	%f1877, [%r366+224];
$L__BB0_199:
	setp.ne.s32 	%p122, %r56, 0;
	fma.rn.f32 	%f1694, %f1877, %f598, %f1694;
	st.local.f32 	[%rd1+436], %f1694;
	mov.f32 	%f1878, 0f00000000;
	@%p122 bra 	$L__BB0_201;
	ld.shared.f32 	%f1878, [%r366+-672];
$L__BB0_201:
	fma.rn.f32 	%f1693, %f1878, %f598, %f1693;
	st.local.f32 	[%rd1+116], %f1693;
	mov.f32 	%f1879, 0f00000000;
	@%p122 bra 	$L__BB0_203;
	ld.shared.f32 	%f1879, [%r366+-640];
$L__BB0_203:
	setp.ne.s32 	%p124, %r56, 0;
	fma.rn.f32 	%f1692, %f1879, %f598, %f1692;
	st.local.f32 	[%rd1+244], %f1692;
	mov.f32 	%f1880, 0f00000000;
	@%p124 bra 	$L__BB0_205;
	ld.shared.f32 	%f1880, [%r366+1056];
$L__BB0_205:
	fma.rn.f32 	%f1691, %f1880, %f598, %f1691;
	st.local.f32 	[%rd1+372], %f1691;
	mov.f32 	%f1881, 0f00000000;
	@%p124 bra 	$L__BB0_207;
	ld.shared.f32 	%f1881, [%r366+1088];
$L__BB0_207:
	setp.eq.s32 	%p126, %r56, 0;
	fma.rn.f32 	%f1690, %f1881, %f598, %f1690;
	st.local.f32 	[%rd1+500], %f1690;
	mov.f32 	%f1882, 0f00000000;
	@%p126 bra 	$L__BB0_209;
	ld.shared.f32 	%f1882, [%r366+-1624];
$L__BB0_209:
	fma.rn.f32 	%f1689, %f1882, %f523, %f1689;
	st.local.f32 	[%rd1+40], %f1689;
	mov.f32 	%f1883, 0f00000000;
	@%p126 bra 	$L__BB0_211;
	ld.shared.f32 	%f1883, [%r366+-1592];
$L__BB0_211:
	setp.eq.s32 	%p128, %r56, 0;
	fma.rn.f32 	%f1688, %f1883, %f523, %f1688;
	st.local.f32 	[%rd1+168], %f1688;
	mov.f32 	%f1884, 0f00000000;
	@%p128 bra 	$L__BB0_213;
	ld.shared.f32 	%f1884, [%r366+104];
$L__BB0_213:
	fma.rn.f32 	%f1687, %f1884, %f523, %f1687;
	st.local.f32 	[%rd1+296], %f1687;
	mov.f32 	%f1885, 0f00000000;
	@%p128 bra 	$L__BB0_215;
	ld.shared.f32 	%f1885, [%r366+136];
$L__BB0_215:
	setp.eq.s32 	%p130, %r56, 0;
	fma.rn.f32 	%f1686, %f1885, %f523, %f1686;
	st.local.f32 	[%rd1+424], %f1686;
	mov.f32 	%f1886, 0f00000000;
	@%p130 bra 	$L__BB0_217;
	ld.shared.f32 	%f1886, [%r366+-760];
$L__BB0_217:
	fma.rn.f32 	%f1685, %f1886, %f523, %f1685;
	st.local.f32 	[%rd1+104], %f1685;
	mov.f32 	%f1887, 0f00000000;
	@%p130 bra 	$L__BB0_219;
	ld.shared.f32 	%f1887, [%r366+-728];
$L__BB0_219:
	setp.eq.s32 	%p132, %r56, 0;
	fma.rn.f32 	%f1684, %f1887, %f523, %f1684;
	st.local.f32 	[%rd1+232], %f1684;
	mov.f32 	%f1888, 0f00000000;
	@%p132 bra 	$L__BB0_221;
	ld.shared.f32 	%f1888, [%r366+968];
$L__BB0_221:
	fma.rn.f32 	%f1683, %f1888, %f523, %f1683;
	st.local.f32 	[%rd1+360], %f1683;
	mov.f32 	%f1889, 0f00000000;
	@%p132 bra 	$L__BB0_223;
	ld.shared.f32 	%f1889, [%r366+1000];
$L__BB0_223:
	setp.eq.s32 	%p134, %r56, 0;
	fma.rn.f32 	%f1682, %f1889, %f523, %f1682;
	st.local.f32 	[%rd1+488], %f1682;
	mov.f32 	%f1890, 0f00000000;
	@%p134 bra 	$L__BB0_225;
	ld.shared.f32 	%f1890, [%r366+-1528];
$L__BB0_225:
	fma.rn.f32 	%f1681, %f1890, %f548, %f1681;
	st.local.f32 	[%rd1+56], %f1681;
	mov.f32 	%f1891, 0f00000000;
	@%p134 bra 	$L__BB0_227;
	ld.shared.f32 	%f1891, [%r366+-1496];
$L__BB0_227:
	setp.eq.s32 	%p136, %r56, 0;
	fma.rn.f32 	%f1680, %f1891, %f548, %f1680;
	st.local.f32 	[%rd1+184], %f1680;
	mov.f32 	%f1892, 0f00000000;
	@%p136 bra 	$L__BB0_229;
	ld.shared.f32 	%f1892, [%r366+200];
$L__BB0_229:
	fma.rn.f32 	%f1679, %f1892, %f548, %f1679;
	st.local.f32 	[%rd1+312], %f1679;
	mov.f32 	%f1893, 0f00000000;
	@%p136 bra 	$L__BB0_231;
	ld.shared.f32 	%f1893, [%r366+232];
$L__BB0_231:
	setp.eq.s32 	%p138, %r56, 0;
	fma.rn.f32 	%f1678, %f1893, %f548, %f1678;
	st.local.f32 	[%rd1+440], %f1678;
	mov.f32 	%f1894, 0f00000000;
	@%p138 bra 	$L__BB0_233;
	ld.shared.f32 	%f1894, [%r366+-664];
$L__BB0_233:
	fma.rn.f32 	%f1677, %f1894, %f548, %f1677;
	st.local.f32 	[%rd1+120], %f1677;
	mov.f32 	%f1895, 0f00000000;
	@%p138 bra 	$L__BB0_235;
	ld.shared.f32 	%f1895, [%r366+-632];
$L__BB0_235:
	setp.eq.s32 	%p140, %r56, 0;
	fma.rn.f32 	%f1676, %f1895, %f548, %f1676;
	st.local.f32 	[%rd1+248], %f1676;
	mov.f32 	%f1896, 0f00000000;
	@%p140 bra 	$L__BB0_237;
	ld.shared.f32 	%f1896, [%r366+1064];
$L__BB0_237:
	fma.rn.f32 	%f1675, %f1896, %f548, %f1675;
	st.local.f32 	[%rd1+376], %f1675;
	mov.f32 	%f1897, 0f00000000;
	@%p140 bra 	$L__BB0_239;
	ld.shared.f32 	%f1897, [%r366+1096];
$L__BB0_239:
	setp.eq.s32 	%p142, %r56, 0;
	fma.rn.f32 	%f1674, %f1897, %f548, %f1674;
	st.local.f32 	[%rd1+504], %f1674;
	mov.f32 	%f1898, 0f00000000;
	@%p142 bra 	$L__BB0_241;
	ld.shared.f32 	%f1898, [%r366+-1624];
$L__BB0_241:
	fma.rn.f32 	%f1673, %f1898, %f573, %f1673;
	st.local.f32 	[%rd1+44], %f1673;
	mov.f32 	%f1899, 0f00000000;
	@%p142 bra 	$L__BB0_243;
	ld.shared.f32 	%f1899, [%r366+-1592];
$L__BB0_243:
	setp.eq.s32 	%p144, %r56, 0;
	fma.rn.f32 	%f1672, %f1899, %f573, %f1672;
	st.local.f32 	[%rd1+172], %f1672;
	mov.f32 	%f1900, 0f00000000;
	@%p144 bra 	$L__BB0_245;
	ld.shared.f32 	%f1900, [%r366+104];
$L__BB0_245:
	fma.rn.f32 	%f1671, %f1900, %f573, %f1671;
	st.local.f32 	[%rd1+300], %f1671;
	mov.f32 	%f1901, 0f00000000;
	@%p144 bra 	$L__BB0_247;
	ld.shared.f32 	%f1901, [%r366+136];
$L__BB0_247:
	setp.eq.s32 	%p146, %r56, 0;
	fma.rn.f32 	%f1670, %f1901, %f573, %f1670;
	st.local.f32 	[%rd1+428], %f1670;
	mov.f32 	%f1902, 0f00000000;
	@%p146 bra 	$L__BB0_249;
	ld.shared.f32 	%f1902, [%r366+-760];
$L__BB0_249:
	fma.rn.f32 	%f1669, %f1902, %f573, %f1669;
	st.local.f32 	[%rd1+108], %f1669;
	mov.f32 	%f1903, 0f00000000;
	@%p146 bra 	$L__BB0_251;
	ld.shared.f32 	%f1903, [%r366+-728];
$L__BB0_251:
	setp.eq.s32 	%p148, %r56, 0;
	fma.rn.f32 	%f1668, %f1903, %f573, %f1668;
	st.local.f32 	[%rd1+236], %f1668;
	mov.f32 	%f1904, 0f00000000;
	@%p148 bra 	$L__BB0_253;
	ld.shared.f32 	%f1904, [%r366+968];
$L__BB0_253:
	fma.rn.f32 	%f1667, %f1904, %f573, %f1667;
	st.local.f32 	[%rd1+364], %f1667;
	mov.f32 	%f1905, 0f00000000;
	@%p148 bra 	$L__BB0_255;
	ld.shared.f32 	%f1905, [%r366+1000];
$L__BB0_255:
	setp.eq.s32 	%p150, %r56, 0;
	fma.rn.f32 	%f1666, %f1905, %f573, %f1666;
	st.local.f32 	[%rd1+492], %f1666;
	mov.f32 	%f1906, 0f00000000;
	@%p150 bra 	$L__BB0_257;
	ld.shared.f32 	%f1906, [%r366+-1528];
$L__BB0_257:
	fma.rn.f32 	%f1665, %f1906, %f598, %f1665;
	st.local.f32 	[%rd1+60], %f1665;
	mov.f32 	%f1907, 0f00000000;
	@%p150 bra 	$L__BB0_259;
	ld.shared.f32 	%f1907, [%r366+-1496];
$L__BB0_259:
	setp.eq.s32 	%p152, %r56, 0;
	fma.rn.f32 	%f1664, %f1907, %f598, %f1664;
	st.local.f32 	[%rd1+188], %f1664;
	mov.f32 	%f1908, 0f00000000;
	@%p152 bra 	$L__BB0_261;
	ld.shared.f32 	%f1908, [%r366+200];
$L__BB0_261:
	fma.rn.f32 	%f1663, %f1908, %f598, %f1663;
	st.local.f32 	[%rd1+316], %f1663;
	mov.f32 	%f1909, 0f00000000;
	@%p152 bra 	$L__BB0_263;
	ld.shared.f32 	%f1909, [%r366+232];
$L__BB0_263:
	setp.eq.s32 	%p154, %r56, 0;
	fma.rn.f32 	%f1662, %f1909, %f598, %f1662;
	st.local.f32 	[%rd1+444], %f1662;
	mov.f32 	%f1910, 0f00000000;
	@%p154 bra 	$L__BB0_265;
	ld.shared.f32 	%f1910, [%r366+-664];
$L__BB0_265:
	fma.rn.f32 	%f1661, %f1910, %f598, %f1661;
	st.local.f32 	[%rd1+124], %f1661;
	mov.f32 	%f1911, 0f00000000;
	@%p154 bra 	$L__BB0_267;
	ld.shared.f32 	%f1911, [%r366+-632];
$L__BB0_267:
	setp.eq.s32 	%p156, %r56, 0;
	fma.rn.f32 	%f1660, %f1911, %f598, %f1660;
	st.local.f32 	[%rd1+252], %f1660;
	mov.f32 	%f1912, 0f00000000;
	@%p156 bra 	$L__BB0_269;
	ld.shared.f32 	%f1912, [%r366+1064];
$L__BB0_269:
	fma.rn.f32 	%f1659, %f1912, %f598, %f1659;
	st.local.f32 	[%rd1+380], %f1659;
	mov.f32 	%f1913, 0f00000000;
	@%p156 bra 	$L__BB0_271;
	ld.shared.f32 	%f1913, [%r366+1096];
$L__BB0_271:
	fma.rn.f32 	%f1658, %f1913, %f598, %f1658;
	st.local.f32 	[%rd1+508], %f1658;
	add.s32 	%r367, %r367, 4;
	add.s32 	%r366, %r366, 4;
	add.s32 	%r365, %r365, 256;
	setp.ne.s32 	%p158, %r367, 1744;
	@%p158 bra 	$L__BB0_15;
	setp.ne.s32 	%p159, %r57, 4;
	mov.u32 	%r364, %r57;
	@%p159 bra 	$L__BB0_14;
	add.s32 	%r363, %r363, 1;
	setp.ne.s32 	%p160, %r363, 128;
	@%p160 bra 	$L__BB0_2;
	mov.b32 	%r362, 1;
	mov.pred 	%p164, 0;
	@%p1 bra 	$L__BB0_1;
	ld.param.u64 	%rd102, [my_kernel_kernel0_param_4];
	ld.param.u64 	%rd101, [my_kernel_kernel0_param_3];
	ld.param.u64 	%rd100, [my_kernel_kernel0_param_2];
	mov.u32 	%r343, %tid.x;
	shl.b32 	%r344, %r343, 1;
	and.b32  	%r345, %r344, 62;
	mov.u32 	%r346, %ctaid.x;
	shl.b32 	%r347, %r346, 6;
	and.b32  	%r348, %r347, 192;
	or.b32  	%r349, %r348, %r345;
	shl.b32 	%r350, %r343, 8;
	and.b32  	%r351, %r350, 245760;
	shl.b32 	%r352, %r343, 4;
	and.b32  	%r353, %r352, 512;
	shl.b32 	%r354, %r346, 9;
	and.b32  	%r355, %r354, 2147481600;
	add.s32 	%r356, %r355, %r351;
	or.b32  	%r357, %r349, %r356;
	or.b32  	%r67, %r357, %r353;
	cvta.to.global.u64 	%rd86, %rd101;
	mul.wide.u32 	%rd87, %r349, 4;
	add.s64 	%rd88, %rd86, %rd87;
	ld.global.nc.f32 	%f909, [%rd88];
	cvta.to.global.u64 	%rd89, %rd102;
	add.s64 	%rd90, %rd89, %rd87;
	ld.global.nc.f32 	%f910, [%rd90];
	ld.global.nc.f32 	%f911, [%rd88+4];
	ld.global.nc.f32 	%f912, [%rd90+4];
	cvta.to.global.u64 	%rd2, %rd100;
	mov.b32 	%r368, 0;
	mov.pred 	%p165, -1;
$L__BB0_276:
	mov.pred 	%p6, %p165;
	shl.b32 	%r359, %r368, 4;
	shl.b32 	%r360, %r368, 16;
	add.s32 	%r361, %r67, %r360;
	mul.wide.u32 	%rd91, %r359, 4;
	add.s64 	%rd92, %rd1, %rd91;
	ld.local.v4.f32 	{%f1078, %f1079, %f1080, %f1081}, [%rd92];
	fma.rn.f32 	%f1082, %f1078, %f909, %f910;
	max.f32 	%f1083, %f1082, 0f00000000;
	mul.wide.u32 	%rd93, %r361, 4;
	add.s64 	%rd94, %rd2, %rd93;
	st.global.f32 	[%rd94], %f1083;
	ld.local.v4.f32 	{%f1084, %f1085, %f1086, %f1087}, [%rd92+128];
	fma.rn.f32 	%f1088, %f1084, %f909, %f910;
	max.f32 	%f1089, %f1088, 0f00000000;
	st.global.f32 	[%rd94+4096], %f1089;
	ld.local.v4.f32 	{%f1090, %f1091, %f1092, %f1093}, [%rd92+256];
	fma.rn.f32 	%f1094, %f1090, %f909, %f910;
	max.f32 	%f1095, %f1094, 0f00000000;
	st.global.f32 	[%rd94+524288], %f1095;
	ld.local.v4.f32 	{%f1096, %f1097, %f1098, %f1099}, [%rd92+384];
	fma.rn.f32 	%f1100, %f1096, %f909, %f910;
	max.f32 	%f1101, %f1100, 0f00000000;
	st.global.f32 	[%rd94+528384], %f1101;
	fma.rn.f32 	%f1102, %f1079, %f911, %f912;
	max.f32 	%f1103, %f1102, 0f00000000;
	st.global.f32 	[%rd94+4], %f1103;
	fma.rn.f32 	%f1104, %f1085, %f911, %f912;
	max.f32 	%f1105, %f1104, 0f00000000;
	st.global.f32 	[%rd94+4100], %f1105;
	fma.rn.f32 	%f1106, %f1091, %f911, %f912;
	max.f32 	%f1107, %f1106, 0f00000000;
	st.global.f32 	[%rd94+524292], %f1107;
	fma.rn.f32 	%f1108, %f1097, %f911, %f912;
	max.f32 	%f1109, %f1108, 0f00000000;
	st.global.f32 	[%rd94+528388], %f1109;
	fma.rn.f32 	%f1110, %f1080, %f909, %f910;
	max.f32 	%f1111, %f1110, 0f00000000;
	st.global.f32 	[%rd94+1024], %f1111;
	fma.rn.f32 	%f1112, %f1086, %f909, %f910;
	max.f32 	%f1113, %f1112, 0f00000000;
	st.global.f32 	[%rd94+5120], %f1113;
	fma.rn.f32 	%f1114, %f1092, %f909, %f910;
	max.f32 	%f1115, %f1114, 0f00000000;
	st.global.f32 	[%rd94+525312], %f1115;
	fma.rn.f32 	%f1116, %f1098, %f909, %f910;
	max.f32 	%f1117, %f1116, 0f00000000;
	st.global.f32 	[%rd94+529408], %f1117;
	fma.rn.f32 	%f1118, %f1081, %f911, %f912;
	max.f32 	%f1119, %f1118, 0f00000000;
	st.global.f32 	[%rd94+1028], %f1119;
	fma.rn.f32 	%f1120, %f1087, %f911, %f912;
	max.f32 	%f1121, %f1120, 0f00000000;
	st.global.f32 	[%rd94+5124], %f1121;
	fma.rn.f32 	%f1122, %f1093, %f911, %f912;
	max.f32 	%f1123, %f1122, 0f00000000;
	st.global.f32 	[%rd94+525316], %f1123;
	fma.rn.f32 	%f1124, %f1099, %f911, %f912;
	max.f32 	%f1125, %f1124, 0f00000000;
	st.global.f32 	[%rd94+529412], %f1125;
	ld.local.v4.f32 	{%f1126, %f1127, %f1128, %f1129}, [%rd92+16];
	fma.rn.f32 	%f1130, %f1126, %f909, %f910;
	max.f32 	%f1131, %f1130, 0f00000000;
	st.global.f32 	[%rd94+16384], %f1131;
	ld.local.v4.f32 	{%f1132, %f1133, %f1134, %f1135}, [%rd92+144];
	fma.rn.f32 	%f1136, %f1132, %f909, %f910;
	max.f32 	%f1137, %f1136, 0f00000000;
	st.global.f32 	[%rd94+20480], %f1137;
	ld.local.v4.f32 	{%f1138, %f1139, %f1140, %f1141}, [%rd92+272];
	fma.rn.f32 	%f1142, %f1138, %f909, %f910;
	max.f32 	%f1143, %f1142, 0f00000000;
	st.global.f32 	[%rd94+540672], %f1143;
	ld.local.v4.f32 	{%f1144, %f1145, %f1146, %f1147}, [%rd92+400];
	fma.rn.f32 	%f1148, %f1144, %f909, %f910;
	max.f32 	%f1149, %f1148, 0f00000000;
	st.global.f32 	[%rd94+544768], %f1149;
	fma.rn.f32 	%f1150, %f1127, %f911, %f912;
	max.f32 	%f1151, %f1150, 0f00000000;
	st.global.f32 	[%rd94+16388], %f1151;
	fma.rn.f32 	%f1152, %f1133, %f911, %f912;
	max.f32 	%f1153, %f1152, 0f00000000;
	st.global.f32 	[%rd94+20484], %f1153;
	fma.rn.f32 	%f1154, %f1139, %f911, %f912;
	max.f32 	%f1155, %f1154, 0f00000000;
	st.global.f32 	[%rd94+540676], %f1155;
	fma.rn.f32 	%f1156, %f1145, %f911, %f912;
	max.f32 	%f1157, %f1156, 0f00000000;
	st.global.f32 	[%rd94+544772], %f1157;
	fma.rn.f32 	%f1158, %f1128, %f909, %f910;
	max.f32 	%f1159, %f1158, 0f00000000;
	st.global.f32 	[%rd94+17408], %f1159;
	fma.rn.f32 	%f1160, %f1134, %f909, %f910;
	max.f32 	%f1161, %f1160, 0f00000000;
	st.global.f32 	[%rd94+21504], %f1161;
	fma.rn.f32 	%f1162, %f1140, %f909, %f910;
	max.f32 	%f1163, %f1162, 0f00000000;
	st.global.f32 	[%rd94+541696], %f1163;
	fma.rn.f32 	%f1164, %f1146, %f909, %f910;
	max.f32 	%f1165, %f1164, 0f00000000;
	st.global.f32 	[%rd94+545792], %f1165;
	fma.rn.f32 	%f1166, %f1129, %f911, %f912;
	max.f32 	%f1167, %f1166, 0f00000000;
	st.global.f32 	[%rd94+17412], %f1167;
	fma.rn.f32 	%f1168, %f1135, %f911, %f912;
	max.f32 	%f1169, %f1168, 0f00000000;
	st.global.f32 	[%rd94+21508], %f1169;
	fma.rn.f32 	%f1170, %f1141, %f911, %f912;
	max.f32 	%f1171, %f1170, 0f00000000;
	st.global.f32 	[%rd94+541700], %f1171;
	fma.rn.f32 	%f1172, %f1147, %f911, %f912;
	max.f32 	%f1173, %f1172, 0f00000000;
	st.global.f32 	[%rd94+545796], %f1173;
	ld.local.v4.f32 	{%f1174, %f1175, %f1176, %f1177}, [%rd92+32];
	fma.rn.f32 	%f1178, %f1174, %f909, %f910;
	max.f32 	%f1179, %f1178, 0f00000000;
	st.global.f32 	[%rd94+32768], %f1179;
	ld.local.v4.f32 	{%f1180, %f1181, %f1182, %f1183}, [%rd92+160];
	fma.rn.f32 	%f1184, %f1180, %f909, %f910;
	max.f32 	%f1185, %f1184, 0f00000000;
	st.global.f32 	[%rd94+36864], %f1185;
	ld.local.v4.f32 	{%f1186, %f1187, %f1188, %f1189}, [%rd92+288];
	fma.rn.f32 	%f1190, %f1186, %f909, %f910;
	max.f32 	%f1191, %f1190, 0f00000000;
	st.global.f32 	[%rd94+557056], %f1191;
	ld.local.v4.f32 	{%f1192, %f1193, %f1194, %f1195}, [%rd92+416];
	fma.rn.f32 	%f1196, %f1192, %f909, %f910;
	max.f32 	%f1197, %f1196, 0f00000000;
	st.global.f32 	[%rd94+561152], %f1197;
	fma.rn.f32 	%f1198, %f1175, %f911, %f912;
	max.f32 	%f1199, %f1198, 0f00000000;
	st.global.f32 	[%rd94+32772], %f1199;
	fma.rn.f32 	%f1200, %f1181, %f911, %f912;
	max.f32 	%f1201, %f1200, 0f00000000;
	st.global.f32 	[%rd94+36868], %f1201;
	fma.rn.f32 	%f1202, %f1187, %f911, %f912;
	max.f32 	%f1203, %f1202, 0f00000000;
	st.global.f32 	[%rd94+557060], %f1203;
	fma.rn.f32 	%f1204, %f1193, %f911, %f912;
	max.f32 	%f1205, %f1204, 0f00000000;
	st.global.f32 	[%rd94+561156], %f1205;
	fma.rn.f32 	%f1206, %f1176, %f909, %f910;
	max.f32 	%f1207, %f1206, 0f00000000;
	st.global.f32 	[%rd94+33792], %f1207;
	fma.rn.f32 	%f1208, %f1182, %f909, %f910;
	max.f32 	%f1209, %f1208, 0f00000000;
	st.global.f32 	[%rd94+37888], %f1209;
	fma.rn.f32 	%f1210, %f1188, %f909, %f910;
	max.f32 	%f1211, %f1210, 0f00000000;
	st.global.f32 	[%rd94+558080], %f1211;
	fma.rn.f32 	%f1212, %f1194, %f909, %f910;
	max.f32 	%f1213, %f1212, 0f00000000;
	st.global.f32 	[%rd94+562176], %f1213;
	fma.rn.f32 	%f1214, %f1177, %f911, %f912;
	max.f32 	%f1215, %f1214, 0f00000000;
	st.global.f32 	[%rd94+33796], %f1215;
	fma.rn.f32 	%f1216, %f1183, %f911, %f912;
	max.f32 	%f1217, %f1216, 0f00000000;
	st.global.f32 	[%rd94+37892], %f1217;
	fma.rn.f32 	%f1218, %f1189, %f911, %f912;
	max.f32 	%f1219, %f1218, 0f00000000;
	st.global.f32 	[%rd94+558084], %f1219;
	fma.rn.f32 	%f1220, %f1195, %f911, %f912;
	max.f32 	%f1221, %f1220, 0f00000000;
	st.global.f32 	[%rd94+562180], %f1221;
	ld.local.v4.f32 	{%f1222, %f1223, %f1224, %f1225}, [%rd92+48];
	fma.rn.f32 	%f1226, %f1222, %f909, %f910;
	max.f32 	%f1227, %f1226, 0f00000000;
	st.global.f32 	[%rd94+49152], %f1227;
	ld.local.v4.f32 	{%f1228, %f1229, %f1230, %f1231}, [%rd92+176];
	fma.rn.f32 	%f1232, %f1228, %f909, %f910;
	max.f32 	%f1233, %f1232, 0f00000000;
	st.global.f32 	[%rd94+53248], %f1233;
	ld.local.v4.f32 	{%f1234, %f1235, %f1236, %f1237}, [%rd92+304];
	fma.rn.f32 	%f1238, %f1234, %f909, %f910;
	max.f32 	%f1239, %f1238, 0f00000000;
	st.global.f32 	[%rd94+573440], %f1239;
	ld.local.v4.f32 	{%f1240, %f1241, %f1242, %f1243}, [%rd92+432];
	fma.rn.f32 	%f1244, %f1240, %f909, %f910;
	max.f32 	%f1245, %f1244, 0f00000000;
	st.global.f32 	[%rd94+577536], %f1245;
	fma.rn.f32 	%f1246, %f1223, %f911, %f912;
	max.f32 	%f1247, %f1246, 0f00000000;
	st.global.f32 	[%rd94+49156], %f1247;
	fma.rn.f32 	%f1248, %f1229, %f911, %f912;
	max.f32 	%f1249, %f1248, 0f00000000;
	st.global.f32 	[%rd94+53252], %f1249;
	fma.rn.f32 	%f1250, %f1235, %f911, %f912;
	max.f32 	%f1251, %f1250, 0f00000000;
	st.global.f32 	[%rd94+573444], %f1251;
	fma.rn.f32 	%f1252, %f1241, %f911, %f912;
	max.f32 	%f1253, %f1252, 0f00000000;
	st.global.f32 	[%rd94+577540], %f1253;
	fma.rn.f32 	%f1254, %f1224, %f909, %f910;
	max.f32 	%f1255, %f1254, 0f00000000;
	st.global.f32 	[%rd94+50176], %f1255;
	fma.rn.f32 	%f1256, %f1230, %f909, %f910;
	max.f32 	%f1257, %f1256, 0f00000000;
	st.global.f32 	[%rd94+54272], %f1257;
	fma.rn.f32 	%f1258, %f1236, %f909, %f910;
	max.f32 	%f1259, %f1258, 0f00000000;
	st.global.f32 	[%rd94+574464], %f1259;
	fma.rn.f32 	%f1260, %f1242, %f909, %f910;
	max.f32 	%f1261, %f1260, 0f00000000;
	st.global.f32 	[%rd94+578560], %f1261;
	fma.rn.f32 	%f1262, %f1225, %f911, %f912;
	max.f32 	%f1263, %f1262, 0f00000000;
	st.global.f32 	[%rd94+50180], %f1263;
	fma.rn.f32 	%f1264, %f1231, %f911, %f912;
	max.f32 	%f1265, %f1264, 0f00000000;
	st.global.f32 	[%rd94+54276], %f1265;
	fma.rn.f32 	%f1266, %f1237, %f911, %f912;
	max.f32 	%f1267, %f1266, 0f00000000;
	st.global.f32 	[%rd94+574468], %f1267;
	fma.rn.f32 	%f1268, %f1243, %f911, %f912;
	max.f32 	%f1269, %f1268, 0f00000000;
	st.global.f32 	[%rd94+578564], %f1269;
	mov.b32 	%r368, 1;
	mov.pred 	%p165, 0;
	@%p6 bra 	$L__BB0_276;
	ret;

}


// ===== COMPILED SASS (sm_100) =====

	.target	sm_100

	.elftype	@"ET_EXEC"


//--------------------- .note.nv.tkinfo           --------------------------
	.section	.note.nv.tkinfo,"",@"SHT_NOTE"
	.sectionflags	@"SHF_NOTE_NV_TKINFO"
	.tkinfo
        /*0018*/ 	.word	0x00000002
        /*0030*/ 	.string	""
        /*0030*/ 	.string	"ptxas"
        /*0030*/ 	.string	"Cuda compilation tools, release 13.0, V13.0.88"
        /*0030*/ 	.string	"Build cuda_13.0.r13.0/compiler.36424714_0"
        /*0030*/ 	.string	"-arch sm_100 -m 64 "



//--------------------- .note.nv.cuinfo           --------------------------
	.section	.note.nv.cuinfo,"",@"SHT_NOTE"
	.sectionflags	@"SHF_NOTE_NV_CUINFO"
        /*0018*/ 	.short	0x0002
        /*001a*/ 	.short	0x0064
        /*001c*/ 	.short	0x0082
	.zero		2


//--------------------- .nv.info                  --------------------------
	.section	.nv.info,"",@"SHT_CUDA_INFO"
	.align	4


	//----- nvinfo : EIATTR_REGCOUNT
	.align		4
        /*0000*/ 	.byte	0x04, 0x2f
        /*0002*/ 	.short	(.L_1 - .L_0)
	.align		4
.L_0:
        /*0004*/ 	.word	index@(my_kernel_kernel0)
        /*0008*/ 	.word	0x000000fe


	//----- nvinfo : EIATTR_FRAME_SIZE
	.align		4
.L_1:
        /*000c*/ 	.byte	0x04, 0x11
        /*000e*/ 	.short	(.L_3 - .L_2)
	.align		4
.L_2:
        /*0010*/ 	.word	index@(my_kernel_kernel0)
        /*0014*/ 	.word	0x00000200


	//----- nvinfo : EIATTR_MIN_STACK_SIZE
	.align		4
.L_3:
        /*0018*/ 	.byte	0x04, 0x12
        /*001a*/ 	.short	(.L_5 - .L_4)
	.align		4
.L_4:
        /*001c*/ 	.word	index@(my_kernel_kernel0)
        /*0020*/ 	.word	0x00000200
.L_5:


//--------------------- .nv.compat                --------------------------
	.section	.nv.compat,"",@"SHT_CUDA_COMPAT_INFO"
	.align	4
        /*0000*/ 	.byte	0x02, 0x09, 0x00, 0x00, 0x02, 0x02, 0x01, 0x00, 0x02, 0x05, 0x05, 0x00, 0x03, 0x07, 0x01, 0x01
        /*0010*/ 	.byte	0x02, 0x03, 0x00, 0x00, 0x02, 0x06, 0x01, 0x00, 0x04, 0x0b, 0x08, 0x00, 0x09, 0x00, 0x00, 0x00
        /*0020*/ 	.byte	0x00, 0x00, 0x00, 0x00


//--------------------- .nv.info.my_kernel_kernel0 --------------------------
	.section	.nv.info.my_kernel_kernel0,"",@"SHT_CUDA_INFO"
	.sectionflags	@""
	.align	4


	//----- nvinfo : EIATTR_CUDA_API_VERSION
	.align		4
        /*0000*/ 	.byte	0x04, 0x37
        /*0002*/ 	.short	(.L_7 - .L_6)
.L_6:
        /*0004*/ 	.word	0x00000082


	//----- nvinfo : EIATTR_KPARAM_INFO
	.align		4
.L_7:
        /*0008*/ 	.byte	0x04, 0x17
        /*000a*/ 	.short	(.L_9 - .L_8)
.L_8:
        /*000c*/ 	.word	0x00000000
        /*0010*/ 	.short	0x0004
        /*0012*/ 	.short	0x0020
        /*0014*/ 	.byte	0x00, 0xf5, 0x21, 0x00


	//----- nvinfo : EIATTR_KPARAM_INFO
	.align		4
.L_9:
        /*0018*/ 	.byte	0x04, 0x17
        /*001a*/ 	.short	(.L_11 - .L_10)
.L_10:
        /*001c*/ 	.word	0x00000000
        /*0020*/ 	.short	0x0003
        /*0022*/ 	.short	0x0018
        /*0024*/ 	.byte	0x00, 0xf5, 0x21, 0x00


	//----- nvinfo : EIATTR_KPARAM_INFO
	.align		4
.L_11:
        /*0028*/ 	.byte	0x04, 0x17
        /*002a*/ 	.short	(.L_13 - .L_12)
.L_12:
        /*002c*/ 	.word	0x00000000
        /*0030*/ 	.short	0x0002
        /*0032*/ 	.short	0x0010
        /*0034*/ 	.byte	0x00, 0xf5, 0x21, 0x00


	//----- nvinfo : EIATTR_KPARAM_INFO
	.align		4
.L_13:
        /*0038*/ 	.byte	0x04, 0x17
        /*003a*/ 	.short	(.L_15 - .L_14)
.L_14:
        /*003c*/ 	.word	0x00000000
        /*0040*/ 	.short	0x0001
        /*0042*/ 	.short	0x0008
        /*0044*/ 	.byte	0x00, 0xf5, 0x21, 0x00


	//----- nvinfo : EIATTR_KPARAM_INFO
	.align		4
.L_15:
        /*0048*/ 	.byte	0x04, 0x17
        /*004a*/ 	.short	(.L_17 - .L_16)
.L_16:
        /*004c*/ 	.word	0x00000000
        /*0050*/ 	.short	0x0000
        /*0052*/ 	.short	0x0000
        /*0054*/ 	.byte	0x00, 0xf5, 0x21, 0x00


	//----- nvinfo : EIATTR_SPARSE_MMA_MASK
	.align		4
.L_17:
        /*0058*/ 	.byte	0x03, 0x50
        /*005a*/ 	.short	0x0000


	//----- nvinfo : EIATTR_MAXREG_COUNT
	.align		4
        /*005c*/ 	.byte	0x03, 0x1b
        /*005e*/ 	.short	0x00ff


	//----- nvinfo : EIATTR_NUM_BARRIERS
	.align		4
        /*0060*/ 	.byte	0x02, 0x4c
        /*0062*/ 	.byte	0x01
	.zero		1


	//----- nvinfo : EIATTR_MERCURY_ISA_VERSION
	.align		4
        /*0064*/ 	.byte	0x03, 0x5f
        /*0066*/ 	.short	0x0101


	//----- nvinfo : EIATTR_VRC_CTA_INIT_COUNT
	.align		4
        /*0068*/ 	.byte	0x02, 0x4a
	.zero		1
	.zero		1


	//----- nvinfo : EIATTR_EXIT_INSTR_OFFSETS
	.align		4
        /*006c*/ 	.byte	0x04, 0x1c
        /*006e*/ 	.short	(.L_19 - .L_18)


	//   ....[0]....
.L_18:
        /*0070*/ 	.word	0x00005180


	//----- nvinfo : EIATTR_CRS_STACK_SIZE
	.align		4
.L_19:
        /*0074*/ 	.byte	0x04, 0x1e
        /*0076*/ 	.short	(.L_21 - .L_20)
.L_20:
        /*0078*/ 	.word	0x00000000


	//----- nvinfo : EIATTR_CBANK_PARAM_SIZE
	.align		4
.L_21:
        /*007c*/ 	.byte	0x03, 0x19
        /*007e*/ 	.short	0x0028


	//----- nvinfo : EIATTR_PARAM_CBANK
	.align		4
        /*0080*/ 	.byte	0x04, 0x0a
        /*0082*/ 	.short	(.L_23 - .L_22)
	.align		4
.L_22:
        /*0084*/ 	.word	index@(.nv.constant0.my_kernel_kernel0)
        /*0088*/ 	.short	0x0380
        /*008a*/ 	.short	0x0028


	//----- nvinfo : EIATTR_SW_WAR
	.align		4
.L_23:
        /*008c*/ 	.byte	0x04, 0x36
        /*008e*/ 	.short	(.L_25 - .L_24)
.L_24:
        /*0090*/ 	.word	0x00000008
.L_25:


//--------------------- .nv.callgraph             --------------------------
	.section	.nv.callgraph,"",@"SHT_CUDA_CALLGRAPH"
	.align	4
	.sectionentsize	8
	.align		4
        /*0000*/ 	.word	0x00000000
	.align		4
        /*0004*/ 	.word	0xffffffff
	.align		4
        /*0008*/ 	.word	0x00000000
	.align		4
        /*000c*/ 	.word	0xfffffffe
	.align		4
        /*0010*/ 	.word	0x00000000
	.align		4
        /*0014*/ 	.word	0xfffffffd
	.align		4
        /*0018*/ 	.word	0x00000000
	.align		4
        /*001c*/ 	.word	0xfffffffc


//--------------------- .text.my_kernel_kernel0   --------------------------
	.section	.text.my_kernel_kernel0,"ax",@progbits
	.align	128
        .global         my_kernel_kernel0
        .type           my_kernel_kernel0,@function
        .size           my_kernel_kernel0,(.L_x_10 - my_kernel_kernel0)
        .other          my_kernel_kernel0,@"STO_CUDA_ENTRY STV_DEFAULT"
my_kernel_kernel0:
.text.my_kernel_kernel0:
[----:B------:R-:W0:Y:S01]  /*0000*/  LDC R1, c[0x0][0x37c] ;  /* 0x0000df00ff017b82 */ /* 0x000e220000000800 */
[----:B------:R-:W1:Y:S01]  /*0010*/  S2R R72, SR_TID.X ;  /* 0x0000000000487919 */ /* 0x000e620000002100 */
[----:B0-----:R-:W-:Y:S02]  /*0020*/  VIADD R1, R1, 0xfffffe00 ;  /* 0xfffffe0001017836 */ /* 0x001fe40000000000 */
[----:B------:R-:W-:Y:S02]  /*0030*/  HFMA2 R188, -RZ, RZ, 0, 0 ;  /* 0x00000000ffbc7431 */ /* 0x000fe400000001ff */
[----:B------:R-:W-:Y:S01]  /*0040*/  IMAD.MOV.U32 R68, RZ, RZ, RZ ;  /* 0x000000ffff447224 */ /* 0x000fe200078e00ff */
[----:B------:R-:W0:Y:S01]  /*0050*/  S2R R191, SR_CTAID.X ;  /* 0x0000000000bf7919 */ /* 0x000e220000002500 */
[----:B------:R-:W-:Y:S02]  /*0060*/  CS2R R14, SRZ ;  /* 0x00000000000e7805 */ /* 0x000fe4000001ff00 */
[----:B------:R-:W-:-:S02]  /*0070*/  MOV R240, R1 ;  /* 0x0000000100f07202 */ /* 0x000fc40000000f00 */
[----:B------:R-:W-:Y:S01]  /*0080*/  CS2R R16, SRZ ;  /* 0x0000000000107805 */ /* 0x000fe2000001ff00 */
[----:B------:R2:W-:Y:S01]  /*0090*/  STL.128 [R1], RZ ;  /* 0x000000ff01007387 */ /* 0x0005e20000100c00 */
[----:B------:R-:W-:Y:S02]  /*00a0*/  CS2R R18, SRZ ;  /* 0x0000000000127805 */ /* 0x000fe4000001ff00 */
[----:B------:R-:W-:Y:S02]  /*00b0*/  CS2R R20, SRZ ;  /* 0x0000000000147805 */ /* 0x000fe4000001ff00 */
[----:B------:R-:W-:Y:S01]  /*00c0*/  CS2R R22, SRZ ;  /* 0x0000000000167805 */ /* 0x000fe2000001ff00 */
[----:B------:R2:W-:Y:S01]  /*00d0*/  STL.128 [R1+0x80], RZ ;  /* 0x000080ff01007387 */ /* 0x0005e20000100c00 */
[----:B------:R-:W-:Y:S02]  /*00e0*/  CS2R R24, SRZ ;  /* 0x0000000000187805 */ /* 0x000fe4000001ff00 */
[----:B------:R-:W-:-:S02]  /*00f0*/  CS2R R26, SRZ ;  /* 0x00000000001a7805 */ /* 0x000fc4000001ff00 */
[----:B------:R-:W-:Y:S01]  /*0100*/  CS2R R28, SRZ ;  /* 0x00000000001c7805 */ /* 0x000fe2000001ff00 */
[----:B------:R2:W-:Y:S01]  /*0110*/  STL.128 [R1+0x100], RZ ;  /* 0x000100ff01007387 */ /* 0x0005e20000100c00 */
        /* <DEDUP_REMOVED lines=14> */
[----:B------:R-:W-:Y:S02]  /*0200*/  CS2R R52, SRZ ;  /* 0x0000000000347805 */ /* 0x000fe4000001ff00 */
[C---:B-1----:R-:W-:Y:S01]  /*0210*/  LEA.HI R3, R72.reuse, 0x4, RZ, 0x1e ;  /* 0x0000000448037811 */ /* 0x042fe200078ff0ff */
[----:B------:R2:W-:Y:S01]  /*0220*/  STL.128 [R1+0x110], RZ ;  /* 0x000110ff01007387 */ /* 0x0005e20000100c00 */
[----:B------:R-:W-:Y:S02]  /*0230*/  LEA.HI R0, R72, 0xa, RZ, 0x1e ;  /* 0x0000000a48007811 */ /* 0x000fe400078ff0ff */
[----:B------:R-:W-:Y:S02]  /*0240*/  CS2R R54, SRZ ;  /* 0x0000000000367805 */ /* 0x000fe4000001ff00 */
[----:B------:R-:W-:Y:S01]  /*0250*/  LOP3.LUT R4, R3, 0xffff, RZ, 0xc0, !PT ;  /* 0x0000ffff03047812 */ /* 0x000fe200078ec0ff */
[----:B------:R2:W-:Y:S01]  /*0260*/  STL.128 [R1+0x190], RZ ;  /* 0x000190ff01007387 */ /* 0x0005e20000100c00 */
[----:B------:R-:W-:-:S02]  /*0270*/  LOP3.LUT R2, R0, 0xffff, RZ, 0xc0, !PT ;  /* 0x0000ffff00027812 */ /* 0x000fc400078ec0ff */
[----:B------:R-:W-:Y:S02]  /*0280*/  CS2R R56, SRZ ;  /* 0x0000000000387805 */ /* 0x000fe4000001ff00 */
[----:B------:R-:W-:Y:S01]  /*0290*/  PRMT R10, R72, 0x9910, RZ ;  /* 0x00009910480a7816 */ /* 0x000fe200000000ff */
[----:B------:R-:W-:Y:S01]  /*02a0*/  IMAD R4, R4, 0x2aab, RZ ;  /* 0x00002aab04047824 */ /* 0x000fe200078e02ff */
[----:B------:R-:W-:Y:S01]  /*02b0*/  IADD3 R7, PT, PT, R72, 0x300, RZ ;  /* 0x0000030048077810 */ /* 0x000fe20007ffe0ff */
[----:B------:R-:W-:Y:S01]  /*02c0*/  IMAD R2, R2, 0x4be, RZ ;  /* 0x000004be02027824 */ /* 0x000fe200078e02ff */
[----:B------:R-:W-:Y:S01]  /*02d0*/  LEA.HI R6, R72, 0x2, RZ, 0x1e ;  /* 0x0000000248067811 */ /* 0x000fe200078ff0ff */
[----:B------:R2:W-:Y:S01]  /*02e0*/  STL.128 [R1+0x40], RZ ;  /* 0x000040ff01007387 */ /* 0x0005e20000100c00 */
[----:B------:R-:W-:Y:S02]  /*02f0*/  SHF.R.U32.HI R4, RZ, 0x10, R4 ;  /* 0x00000010ff047819 */ /* 0x000fe40000011604 */
[----:B------:R-:W-:-:S02]  /*0300*/  CS2R R58, SRZ ;  /* 0x00000000003a7805 */ /* 0x000fc4000001ff00 */
[----:B------:R-:W-:Y:S01]  /*0310*/  SHF.R.U32.HI R2, RZ, 0x10, R2 ;  /* 0x00000010ff027819 */ /* 0x000fe20000011602 */
[----:B------:R2:W-:Y:S01]  /*0320*/  STL.128 [R1+0xc0], RZ ;  /* 0x0000c0ff01007387 */ /* 0x0005e20000100c00 */
[----:B------:R-:W-:Y:S02]  /*0330*/  PRMT R4, R4, 0x9910, RZ ;  /* 0x0000991004047816 */ /* 0x000fe400000000ff */
[----:B------:R-:W-:Y:S02]  /*0340*/  CS2R R60, SRZ ;  /* 0x00000000003c7805 */ /* 0x000fe4000001ff00 */
[----:B------:R-:W-:Y:S01]  /*0350*/  PRMT R2, R2, 0x9910, RZ ;  /* 0x0000991002027816 */ /* 0x000fe200000000ff */
[----:B------:R2:W-:Y:S01]  /*0360*/  STL.128 [R1+0x140], RZ ;  /* 0x000140ff01007387 */ /* 0x0005e20000100c00 */
[----:B------:R-:W-:Y:S01]  /*0370*/  LOP3.LUT R11, R7, 0xffff, RZ, 0xc0, !PT ;  /* 0x0000ffff070b7812 */ /* 0x000fe200078ec0ff */
[----:B------:R-:W-:Y:S01]  /*0380*/  IMAD R4, R4, 0x6, RZ ;  /* 0x0000000604047824 */ /* 0x000fe200078e02ff */
[----:B------:R-:W-:Y:S01]  /*0390*/  LOP3.LUT R7, R6, 0xffff, RZ, 0xc0, !PT ;  /* 0x0000ffff06077812 */ /* 0x000fe200078ec0ff */
[----:B------:R-:W-:Y:S01]  /*03a0*/  IMAD R2, R2, 0x36, RZ ;  /* 0x0000003602027824 */ /* 0x000fe200078e02ff */
[----:B------:R2:W-:Y:S01]  /*03b0*/  STL.128 [R1+0x1c0], RZ ;  /* 0x0001c0ff01007387 */ /* 0x0005e20000100c00 */
[----:B------:R-:W-:Y:S01]  /*03c0*/  IMAD R12, R11, 0x25f, RZ ;  /* 0x0000025f0b0c7824 */ /* 0x000fe200078e02ff */
[----:B------:R-:W-:Y:S01]  /*03d0*/  IADD3 R4, PT, PT, RZ, -R4, RZ ;  /* 0x80000004ff047210 */ /* 0x000fe20007ffe0ff */
[----:B------:R-:W-:Y:S01]  /*03e0*/  IMAD.MOV R2, RZ, RZ, -R2 ;  /* 0x000000ffff027224 */ /* 0x000fe200078e0a02 */
[----:B------:R2:W-:Y:S01]  /*03f0*/  STL.128 [R1+0x50], RZ ;  /* 0x000050ff01007387 */ /* 0x0005e20000100c00 */
[----:B------:R-:W-:Y:S01]  /*0400*/  IMAD R7, R7, 0x2aab, RZ ;  /* 0x00002aab07077824 */ /* 0x000fe200078e02ff */
[----:B------:R-:W-:-:S02]  /*0410*/  PRMT R196, R4, 0x7710, RZ ;  /* 0x0000771004c47816 */ /* 0x000fc400000000ff */
[----:B------:R-:W-:Y:S02]  /*0420*/  CS2R R62, SRZ ;  /* 0x00000000003e7805 */ /* 0x000fe4000001ff00 */
[----:B------:R-:W-:Y:S01]  /*0430*/  PRMT R5, R2, 0x7710, RZ ;  /* 0x0000771002057816 */ /* 0x000fe200000000ff */
[----:B------:R2:W-:Y:S01]  /*0440*/  STL.128 [R1+0xd0], RZ ;  /* 0x0000d0ff01007387 */ /* 0x0005e20000100c00 */
[C---:B------:R-:W-:Y:S01]  /*0450*/  LOP3.LUT R2, R72.reuse, 0xffff, RZ, 0xc0, !PT ;  /* 0x0000ffff48027812 */ /* 0x040fe200078ec0ff */
[----:B------:R-:W-:Y:S01]  /*0460*/  IMAD.IADD R196, R3, 0x1, R196 ;  /* 0x0000000103c47824 */ /* 0x000fe200078e02c4 */
[C---:B------:R-:W-:Y:S01]  /*0470*/  LEA.HI R4, R72.reuse, 0x14, RZ, 0x1e ;  /* 0x0000001448047811 */ /* 0x040fe200078ff0ff */
[----:B------:R-:W-:Y:S01]  /*0480*/  VIADD R3, R72, 0x100 ;  /* 0x0000010048037836 */ /* 0x000fe20000000000 */
[----:B------:R2:W-:Y:S01]  /*0490*/  STL.128 [R1+0x150], RZ ;  /* 0x000150ff01007387 */ /* 0x0005e20000100c00 */
[----:B------:R-:W-:Y:S01]  /*04a0*/  IMAD.IADD R70, R0, 0x1, R5 ;  /* 0x0000000100467824 */ /* 0x000fe200078e0205 */
[----:B0-----:R-:W-:Y:S01]  /*04b0*/  SHF.L.U32 R0, R191, 0x9, RZ ;  /* 0x00000009bf007819 */ /* 0x001fe200000006ff */
[----:B------:R-:W-:Y:S01]  /*04c0*/  VIADD R5, R72, 0x200 ;  /* 0x0000020048057836 */ /* 0x000fe20000000000 */
[----:B------:R-:W-:Y:S01]  /*04d0*/  LOP3.LUT R9, R3, 0xffff, RZ, 0xc0, !PT ;  /* 0x0000ffff03097812 */ /* 0x000fe200078ec0ff */
[----:B------:R-:W-:Y:S01]  /*04e0*/  IMAD.MOV.U32 R3, RZ, RZ, R10 ;  /* 0x000000ffff037224 */ /* 0x000fe200078e000a */
[----:B------:R2:W-:Y:S01]  /*04f0*/  STL.128 [R1+0x1d0], RZ ;  /* 0x0001d0ff01007387 */ /* 0x0005e20000100c00 */
[----:B------:R-:W-:Y:S01]  /*0500*/  IMAD R8, R2, 0xaab, RZ ;  /* 0x00000aab02087824 */ /* 0x000fe200078e02ff */
[----:B------:R-:W-:Y:S01]  /*0510*/  LOP3.LUT R10, R5, 0xffff, RZ, 0xc0, !PT ;  /* 0x0000ffff050a7812 */ /* 0x000fe200078ec0ff */
[----:B------:R-:W-:Y:S01]  /*0520*/  IMAD R3, R3, 0xab, RZ ;  /* 0x000000ab03037824 */ /* 0x000fe200078e02ff */
[----:B------:R-:W-:Y:S01]  /*0530*/  LOP3.LUT R5, R4, 0xffff, RZ, 0xc0, !PT ;  /* 0x0000ffff04057812 */ /* 0x000fe200078ec0ff */
[----:B------:R-:W-:Y:S01]  /*0540*/  IMAD R69, R2, 0x25f, RZ ;  /* 0x0000025f02457824 */ /* 0x000fe200078e02ff */
[----:B------:R-:W-:Y:S01]  /*0550*/  LOP3.LUT R2, R72, 0x7ffff803, R0, 0xc8, !PT ;  /* 0x7ffff80348027812 */ /* 0x000fe200078ec800 */
[----:B------:R-:W-:Y:S01]  /*0560*/  IMAD R9, R9, 0x25f, RZ ;  /* 0x0000025f09097824 */ /* 0x000fe200078e02ff */
[----:B------:R-:W-:Y:S01]  /*0570*/  LOP3.LUT R3, R3, 0xffff, RZ, 0xc0, !PT ;  /* 0x0000ffff03037812 */ /* 0x000fe200078ec0ff */
[----:B------:R-:W-:Y:S01]  /*0580*/  IMAD R5, R5, 0x4be, RZ ;  /* 0x000004be05057824 */ /* 0x000fe200078e02ff */
[----:B------:R-:W-:Y:S01]  /*0590*/  SHF.R.U32.HI R0, RZ, 0x10, R8 ;  /* 0x00000010ff007819 */ /* 0x000fe20000011608 */
[----:B------:R-:W-:Y:S01]  /*05a0*/  IMAD R10, R10, 0x25f, RZ ;  /* 0x0000025f0a0a7824 */ /* 0x000fe200078e02ff */
[----:B------:R-:W-:Y:S01]  /*05b0*/  SHF.R.U32.HI R3, RZ, 0xc, R3 ;  /* 0x0000000cff037819 */ /* 0x000fe20000011603 */
[----:B------:R-:W-:Y:S01]  /*05c0*/  VIADD R2, R2, 0xffffee00 ;  /* 0xffffee0002027836 */ /* 0x000fe20000000000 */
[----:B------:R-:W-:Y:S01]  /*05d0*/  PRMT R8, R0, 0x9910, RZ ;  /* 0x0000991000087816 */ /* 0x000fe200000000ff */
[----:B------:R2:W-:Y:S01]  /*05e0*/  STL.128 [R1+0x20], RZ ;  /* 0x000020ff01007387 */ /* 0x0005e20000100c00 */
[----:B------:R-:W-:-:S02]  /*05f0*/  SHF.R.U32.HI R0, RZ, 0x10, R5 ;  /* 0x00000010ff007819 */ /* 0x000fc40000011605 */
[----:B------:R-:W-:Y:S02]  /*0600*/  CS2R R64, SRZ ;  /* 0x0000000000407805 */ /* 0x000fe4000001ff00 */
[----:B------:R-:W-:Y:S01]  /*0610*/  PRMT R11, R3, 0x9910, RZ ;  /* 0x00009910030b7816 */ /* 0x000fe200000000ff */
[----:B------:R2:W-:Y:S01]  /*0620*/  STL.128 [R1+0xa0], RZ ;  /* 0x0000a0ff01007387 */ /* 0x0005e20000100c00 */
[----:B------:R-:W-:Y:S02]  /*0630*/  SHF.R.U32.HI R5, RZ, 0x10, R7 ;  /* 0x00000010ff057819 */ /* 0x000fe40000011607 */
[----:B------:R-:W-:Y:S02]  /*0640*/  CS2R R66, SRZ ;  /* 0x0000000000427805 */ /* 0x000fe4000001ff00 */
[----:B------:R-:W-:Y:S01]  /*0650*/  SHF.R.U32.HI R3, RZ, 0x11, R9 ;  /* 0x00000011ff037819 */ /* 0x000fe20000011609 */
[----:B------:R2:W-:Y:S01]  /*0660*/  STL.128 [R1+0x120], RZ ;  /* 0x000120ff01007387 */ /* 0x0005e20000100c00 */
[----:B------:R-:W-:-:S02]  /*0670*/  SHF.R.U32.HI R69, RZ, 0x11, R69 ;  /* 0x00000011ff457819 */ /* 0x000fc40000011645 */
[----:B------:R-:W-:Y:S02]  /*0680*/  CS2R R100, SRZ ;  /* 0x0000000000647805 */ /* 0x000fe4000001ff00 */
[----:B------:R-:W-:Y:S01]  /*0690*/  SHF.R.U32.HI R7, RZ, 0x11, R10 ;  /* 0x00000011ff077819 */ /* 0x000fe2000001160a */
[----:B------:R2:W-:Y:S01]  /*06a0*/  STL.128 [R1+0x1a0], RZ ;  /* 0x0001a0ff01007387 */ /* 0x0005e20000100c00 */
[----:B------:R-:W-:Y:S01]  /*06b0*/  PRMT R10, R0, 0x9910, RZ ;  /* 0x00009910000a7816 */ /* 0x000fe200000000ff */
[----:B------:R-:W-:Y:S01]  /*06c0*/  IMAD R0, R8, 0x18, RZ ;  /* 0x0000001808007824 */ /* 0x000fe200078e02ff */
[-C--:B------:R-:W-:Y:S01]  /*06d0*/  LEA R193, R3, R2.reuse, 0xf ;  /* 0x0000000203c17211 */ /* 0x080fe200078e78ff */
[----:B------:R-:W-:Y:S01]  /*06e0*/  IMAD R8, R11, 0x18, RZ ;  /* 0x000000180b087824 */ /* 0x000fe200078e02ff */
[----:B------:R-:W-:Y:S01]  /*06f0*/  LEA R3, R69, R2, 0xf ;  /* 0x0000000245037211 */ /* 0x000fe200078e78ff */
[----:B------:R-:W-:Y:S01]  /*0700*/  IMAD.MOV R0, RZ, RZ, -R0 ;  /* 0x000000ffff007224 */ /* 0x000fe200078e0a00 */
[----:B------:R-:W-:Y:S01]  /*0710*/  PRMT R11, R5, 0x9910, RZ ;  /* 0x00009910050b7816 */ /* 0x000fe200000000ff */
[----:B------:R-:W-:Y:S01]  /*0720*/  IMAD.MOV.U32 R5, RZ, RZ, R10 ;  /* 0x000000ffff057224 */ /* 0x000fe200078e000a */
[----:B------:R-:W-:Y:S01]  /*0730*/  PRMT R69, R69, 0x9910, RZ ;  /* 0x0000991045457816 */ /* 0x000fe200000000ff */
[----:B------:R-:W-:Y:S01]  /*0740*/  IMAD R195, R7, 0x8000, R2 ;  /* 0x0000800007c37824 */ /* 0x000fe200078e0202 */
[----:B------:R-:W-:Y:S01]  /*0750*/  IADD3 R8, PT, PT, RZ, -R8, RZ ;  /* 0x80000008ff087210 */ /* 0x000fe20007ffe0ff */
[----:B------:R-:W-:Y:S01]  /*0760*/  IMAD R5, R5, 0x36, RZ ;  /* 0x0000003605057824 */ /* 0x000fe200078e02ff */
[----:B------:R-:W-:Y:S01]  /*0770*/  PRMT R0, R0, 0x7710, RZ ;  /* 0x0000771000007816 */ /* 0x000fe200000000ff */
[----:B------:R-:W-:Y:S01]  /*0780*/  IMAD R69, R69, 0xd8, RZ ;  /* 0x000000d845457824 */ /* 0x000fe200078e02ff */
[----:B------:R-:W-:Y:S01]  /*0790*/  PRMT R73, R8, 0x7710, RZ ;  /* 0x0000771008497816 */ /* 0x000fe200000000ff */
[----:B------:R-:W-:Y:S01]  /*07a0*/  IMAD.MOV R5, RZ, RZ, -R5 ;  /* 0x000000ffff057224 */ /* 0x000fe200078e0a05 */
[----:B------:R-:W-:Y:S01]  /*07b0*/  SHF.R.U32.HI R9, RZ, 0x11, R12 ;  /* 0x00000011ff097819 */ /* 0x000fe2000001160c */
[----:B------:R-:W-:Y:S01]  /*07c0*/  IMAD.MOV R69, RZ, RZ, -R69 ;  /* 0x000000ffff457224 */ /* 0x000fe200078e0a45 */
[----:B------:R2:W-:Y:S01]  /*07d0*/  STL.128 [R1+0x30], RZ ;  /* 0x000030ff01007387 */ /* 0x0005e20000100c00 */
[----:B------:R-:W-:Y:S01]  /*07e0*/  IMAD.MOV.U32 R7, RZ, RZ, R11 ;  /* 0x000000ffff077224 */ /* 0x000fe200078e000b */
[----:B------:R-:W-:Y:S01]  /*07f0*/  PRMT R71, R5, 0x7710, RZ ;  /* 0x0000771005477816 */ /* 0x000fe200000000ff */
[--C-:B------:R-:W-:Y:S01]  /*0800*/  IMAD.IADD R0, R0, 0x1, R72.reuse ;  /* 0x0000000100007824 */ /* 0x100fe200078e0248 */
[----:B------:R-:W-:Y:S01]  /*0810*/  PRMT R69, R69, 0x7710, RZ ;  /* 0x0000771045457816 */ /* 0x000fe200000000ff */
[----:B------:R-:W-:Y:S01]  /*0820*/  IMAD R7, R7, 0x6, RZ ;  /* 0x0000000607077824 */ /* 0x000fe200078e02ff */
[----:B------:R2:W-:Y:S01]  /*0830*/  STL.128 [R1+0xb0], RZ ;  /* 0x0000b0ff01007387 */ /* 0x0005e20000100c00 */
[----:B------:R-:W-:Y:S01]  /*0840*/  IMAD.IADD R71, R4, 0x1, R71 ;  /* 0x0000000104477824 */ /* 0x000fe200078e0247 */
[----:B------:R-:W-:Y:S01]  /*0850*/  PRMT R70, R70, 0x9910, RZ ;  /* 0x0000991046467816 */ /* 0x000fe200000000ff */
[--C-:B------:R-:W-:Y:S01]  /*0860*/  IMAD.IADD R69, R69, 0x1, R72.reuse ;  /* 0x0000000145457824 */ /* 0x100fe200078e0248 */
[----:B------:R2:W-:Y:S01]  /*0870*/  STL.128 [R1+0x130], RZ ;  /* 0x000130ff01007387 */ /* 0x0005e20000100c00 */
[----:B------:R-:W-:Y:S01]  /*0880*/  IMAD.IADD R73, R73, 0x1, R72 ;  /* 0x0000000149497824 */ /* 0x000fe200078e0248 */
[----:B------:R-:W-:Y:S01]  /*0890*/  IADD3 R7, PT, PT, RZ, -R7, RZ ;  /* 0x80000007ff077210 */ /* 0x000fe20007ffe0ff */
[----:B------:R-:W-:Y:S01]  /*08a0*/  IMAD R70, R70, 0x2b, RZ ;  /* 0x0000002b46467824 */ /* 0x000fe200078e02ff */
[----:B------:R2:W-:Y:S01]  /*08b0*/  STL.128 [R1+0x1b0], RZ ;  /* 0x0001b0ff01007387 */ /* 0x0005e20000100c00 */
[----:B------:R-:W-:-:S02]  /*08c0*/  PRMT R69, R69, 0x9910, RZ ;  /* 0x0000991045457816 */ /* 0x000fc400000000ff */
[----:B------:R-:W-:Y:S02]  /*08d0*/  CS2R R10, SRZ ;  /* 0x00000000000a7805 */ /* 0x000fe4000001ff00 */
[----:B------:R-:W-:Y:S01]  /*08e0*/  PRMT R71, R71, 0x9910, RZ ;  /* 0x0000991047477816 */ /* 0x000fe200000000ff */
[----:B------:R2:W-:Y:S01]  /*08f0*/  STL.128 [R1+0x60], RZ ;  /* 0x000060ff01007387 */ /* 0x0005e20000100c00 */
[----:B------:R-:W-:Y:S01]  /*0900*/  LEA R9, R9, R2, 0xf ;  /* 0x0000000209097211 */ /* 0x000fe200078e78ff */
[----:B------:R-:W-:Y:S01]  /*0910*/  IMAD.SHL.U32 R2, R73, 0x80, RZ ;  /* 0x0000008049027824 */ /* 0x000fe200078e00ff */
[----:B------:R-:W-:Y:S01]  /*0920*/  LOP3.LUT R194, R0, 0xffff, RZ, 0xc0, !PT ;  /* 0x0000ffff00c27812 */ /* 0x000fe200078ec0ff */
[----:B------:R2:W-:Y:S01]  /*0930*/  STL.128 [R1+0xe0], RZ ;  /* 0x0000e0ff01007387 */ /* 0x0005e20000100c00 */
[----:B------:R-:W-:Y:S01]  /*0940*/  PRMT R5, R7, 0x7710, RZ ;  /* 0x0000771007057816 */ /* 0x000fe200000000ff */
[----:B------:R-:W-:Y:S01]  /*0950*/  IMAD R69, R69, 0xab, RZ ;  /* 0x000000ab45457824 */ /* 0x000fe200078e02ff */
[----:B------:R-:W-:Y:S01]  /*0960*/  LOP3.LUT R2, R2, 0x7f80, RZ, 0xe2, !PT ;  /* 0x00007f8002027812 */ /* 0x000fe200078ee2ff */
[----:B------:R2:W-:Y:S01]  /*0970*/  STL.128 [R1+0x160], RZ ;  /* 0x000160ff01007387 */ /* 0x0005e20000100c00 */
[----:B------:R-:W-:Y:S01]  /*0980*/  IMAD R71, R71, 0x2b, RZ ;  /* 0x0000002b47477824 */ /* 0x000fe200078e02ff */
[----:B------:R-:W-:Y:S01]  /*0990*/  IADD3 R198, PT, PT, R6, R5, RZ ;  /* 0x0000000506c67210 */ /* 0x000fe20007ffe0ff */
[----:B------:R-:W-:Y:S01]  /*09a0*/  IMAD.SHL.U32 R0, R194, 0x80, RZ ;  /* 0x00000080c2007824 */ /* 0x000fe200078e00ff */
[----:B------:R2:W-:Y:S01]  /*09b0*/  STL.128 [R1+0x1e0], RZ ;  /* 0x0001e0ff01007387 */ /* 0x0005e20000100c00 */
[----:B------:R-:W-:-:S02]  /*09c0*/  LEA.HI R72, R72, 0x1e, RZ, 0x1e ;  /* 0x0000001e48487811 */ /* 0x000fc400078ff0ff */
[----:B------:R-:W-:Y:S02]  /*09d0*/  CS2R R4, SRZ ;  /* 0x0000000000047805 */ /* 0x000fe4000001ff00 */
[----:B------:R-:W-:Y:S01]  /*09e0*/  LOP3.LUT R202, R73, 0xfc, RZ, 0xc0, !PT ;  /* 0x000000fc49ca7812 */ /* 0x000fe200078ec0ff */
[----:B------:R2:W-:Y:S01]  /*09f0*/  STL.128 [R1+0x70], RZ ;  /* 0x000070ff01007387 */ /* 0x0005e20000100c00 */
[----:B------:R-:W-:Y:S02]  /*0a00*/  LOP3.LUT R69, R69, 0xffff, RZ, 0xc0, !PT ;  /* 0x0000ffff45457812 */ /* 0x000fe400078ec0ff */
[----:B------:R-:W-:Y:S02]  /*0a10*/  CS2R R6, SRZ ;  /* 0x0000000000067805 */ /* 0x000fe4000001ff00 */
[----:B------:R-:W-:Y:S01]  /*0a20*/  LOP3.LUT R70, R70, 0xffff, RZ, 0xc0, !PT ;  /* 0x0000ffff46467812 */ /* 0x000fe200078ec0ff */
[----:B------:R2:W-:Y:S01]  /*0a30*/  STL.128 [R1+0xf0], RZ ;  /* 0x0000f0ff01007387 */ /* 0x0005e20000100c00 */
[----:B------:R-:W-:-:S02]  /*0a40*/  LOP3.LUT R71, R71, 0xffff, RZ, 0xc0, !PT ;  /* 0x0000ffff47477812 */ /* 0x000fc400078ec0ff */
[----:B------:R-:W-:Y:S02]  /*0a50*/  CS2R R12, SRZ ;  /* 0x00000000000c7805 */ /* 0x000fe4000001ff00 */
[----:B------:R-:W-:Y:S01]  /*0a60*/  LOP3.LUT R0, R0, 0xe00, RZ, 0xc0, !PT ;  /* 0x00000e0000007812 */ /* 0x000fe200078ec0ff */
[----:B------:R2:W-:Y:S01]  /*0a70*/  STL.128 [R1+0x170], RZ ;  /* 0x000170ff01007387 */ /* 0x0005e20000100c00 */
[----:B------:R-:W-:Y:S02]  /*0a80*/  LOP3.LUT R2, R2, 0xe00, RZ, 0xc0, !PT ;  /* 0x00000e0002027812 */ /* 0x000fe400078ec0ff */
[----:B------:R-:W-:Y:S02]  /*0a90*/  CS2R R102, SRZ ;  /* 0x0000000000667805 */ /* 0x000fe4000001ff00 */
[----:B------:R-:W-:Y:S01]  /*0aa0*/  LOP3.LUT R201, R191, 0x7ffffffc, RZ, 0xc0, !PT ;  /* 0x7ffffffcbfc97812 */ /* 0x000fe200078ec0ff */
[----:B------:R2:W-:Y:S01]  /*0ab0*/  STL.128 [R1+0x1f0], RZ ;  /* 0x0001f0ff01007387 */ /* 0x0005e20000100c00 */
[----:B------:R-:W-:Y:S01]  /*0ac0*/  SHF.R.U32.HI R194, RZ, 0x2, R194 ;  /* 0x00000002ffc27819 */ /* 0x000fe200000116c2 */
[----:B------:R-:W-:Y:S01]  /*0ad0*/  IMAD.IADD R190, R0, 0x1, R3 ;  /* 0x0000000100be7824 */ /* 0x000fe200078e0203 */
[----:B------:R-:W-:Y:S01]  /*0ae0*/  LOP3.LUT R198, R198, 0xffff, RZ, 0xc0, !PT ;  /* 0x0000ffffc6c67812 */ /* 0x000fe200078ec0ff */
[----:B------:R-:W-:Y:S01]  /*0af0*/  IMAD.IADD R189, R2, 0x1, R9 ;  /* 0x0000000102bd7824 */ /* 0x000fe200078e0209 */
[----:B------:R-:W-:Y:S01]  /*0b00*/  LOP3.LUT R72, R72, 0xffff, RZ, 0xc0, !PT ;  /* 0x0000ffff48487812 */ /* 0x000fe200078ec0ff */
[C---:B------:R-:W-:Y:S01]  /*0b10*/  IMAD.IADD R197, R201.reuse, 0x1, R194 ;  /* 0x00000001c9c57824 */ /* 0x040fe200078e02c2 */
[----:B------:R-:W-:Y:S01]  /*0b20*/  LOP3.LUT R196, R196, 0xffff, RZ, 0xc0, !PT ;  /* 0x0000ffffc4c47812 */ /* 0x000fe200078ec0ff */
[----:B------:R-:W-:Y:S01]  /*0b30*/  IMAD.IADD R200, R201, 0x1, R198 ;  /* 0x00000001c9c87824 */ /* 0x000fe200078e02c6 */
[----:B------:R-:W-:Y:S01]  /*0b40*/  SHF.R.U32.HI R202, RZ, 0x2, R202 ;  /* 0x00000002ffca7819 */ /* 0x000fe200000116ca */
[----:B------:R-:W-:Y:S01]  /*0b50*/  IMAD.MOV.U32 R0, RZ, RZ, RZ ;  /* 0x000000ffff007224 */ /* 0x000fe200078e00ff */
[----:B------:R-:W-:-:S02]  /*0b60*/  SHF.R.U32.HI R203, RZ, 0xc, R69 ;  /* 0x0000000cffcb7819 */ /* 0x000fc40000011645 */
[----:B------:R-:W-:Y:S02]  /*0b70*/  CS2R R2, SRZ ;  /* 0x0000000000027805 */ /* 0x000fe4000001ff00 */
[----:B------:R-:W-:Y:S02]  /*0b80*/  SHF.R.U32.HI R204, RZ, 0x8, R70 ;  /* 0x00000008ffcc7819 */ /* 0x000fe40000011646 */
[----:B------:R-:W-:Y:S02]  /*0b90*/  CS2R R8, SRZ ;  /* 0x0000000000087805 */ /* 0x000fe4000001ff00 */
[----:B------:R-:W-:Y:S02]  /*0ba0*/  SHF.R.U32.HI R205, RZ, 0x8, R71 ;  /* 0x00000008ffcd7819 */ /* 0x000fe40000011647 */
[----:B------:R-:W-:Y:S02]  /*0bb0*/  CS2R R104, SRZ ;  /* 0x0000000000687805 */ /* 0x000fe4000001ff00 */
[----:B------:R-:W-:-:S02]  /*0bc0*/  IADD3 R199, PT, PT, R201, R196, RZ ;  /* 0x000000c4c9c77210 */ /* 0x000fc40007ffe0ff */
[----:B------:R-:W-:Y:S02]  /*0bd0*/  CS2R R106, SRZ ;  /* 0x00000000006a7805 */ /* 0x000fe4000001ff00 */
[----:B------:R-:W-:Y:S02]  /*0be0*/  CS2R R108, SRZ ;  /* 0x00000000006c7805 */ /* 0x000fe4000001ff00 */
[----:B------:R-:W-:Y:S02]  /*0bf0*/  CS2R R110, SRZ ;  /* 0x00000000006e7805 */ /* 0x000fe4000001ff00 */
[----:B------:R-:W-:Y:S02]  /*0c00*/  CS2R R112, SRZ ;  /* 0x0000000000707805 */ /* 0x000fe4000001ff00 */
[----:B------:R-:W-:Y:S02]  /*0c10*/  CS2R R114, SRZ ;  /* 0x0000000000727805 */ /* 0x000fe4000001ff00 */
[----:B------:R-:W-:-:S02]  /*0c20*/  CS2R R116, SRZ ;  /* 0x0000000000747805 */ /* 0x000fc4000001ff00 */
        /* <DEDUP_REMOVED lines=20> */
[----:B------:R-:W-:Y:S01]  /*0d70*/  CS2R R186, SRZ ;  /* 0x0000000000ba7805 */ /* 0x000fe2000001ff00 */
[----:B------:R-:W-:Y:S01]  /*0d80*/  IMAD R192, R72, 0x2aab, RZ ;  /* 0x00002aab48c07824 */ /* 0x000fe200078e02ff */
[----:B------:R-:W-:Y:S01]  /*0d90*/  LEA R193, R196, R193, 0x9 ;  /* 0x000000c1c4c17211 */ /* 0x000fe200078e48ff */
[----:B------:R-:W-:Y:S01]  /*0da0*/  IMAD R195, R198, 0x200, R195 ;  /* 0x00000200c6c37824 */ /* 0x000fe200078e02c3 */
[----:B------:R-:W-:Y:S01]  /*0db0*/  LOP3.LUT R203, R203, 0xffff, RZ, 0xc0, !PT ;  /* 0x0000ffffcbcb7812 */ /* 0x000fe200078ec0ff */
[----:B------:R-:W-:Y:S01]  /*0dc0*/  IMAD.IADD R201, R201, 0x1, R202 ;  /* 0x00000001c9c97824 */ /* 0x000fe200078e02ca */
[----:B------:R-:W-:Y:S01]  /*0dd0*/  LOP3.LUT R204, R204, 0xffff, RZ, 0xc0, !PT ;  /* 0x0000ffffcccc7812 */ /* 0x000fe200078ec0ff */
[----:B------:R-:W0:Y:S01]  /*0de0*/  LDCU.64 UR8, c[0x0][0x358] ;  /* 0x00006b00ff0877ac */ /* 0x000e220008000a00 */
[----:B------:R-:W-:Y:S01]  /*0df0*/  LOP3.LUT R205, R205, 0xffff, RZ, 0xc0, !PT ;  /* 0x0000ffffcdcd7812 */ /* 0x000fe200078ec0ff */
[----:B--2---:R-:W-:-:S11]  /*0e00*/  UPLOP3.LUT UP0, UPT, UPT, UPT, UPT, 0x80, 0x8 ;  /* 0x000000000008789c */ /* 0x004fd60003f0f070 */
.L_x_7:
[----:B-1----:R-:W1:Y:S01]  /*0e10*/  S2R R71, SR_CTAID.X ;  /* 0x0000000000477919 */ /* 0x002e620000002500 */
[----:B------:R-:W-:Y:S01]  /*0e20*/  LEA.HI R70, R192, R68, RZ, 0x10 ;  /* 0x00000044c0467211 */ /* 0x000fe200078f80ff */
[----:B------:R-:W-:Y:S01]  /*0e30*/  IMAD.IADD R239, R203, 0x1, R68 ;  /* 0x00000001cbef7824 */ /* 0x000fe200078e0244 */
[--C-:B------:R-:W-:Y:S01]  /*0e40*/  LOP3.LUT P0, RZ, R202, 0x7ffffffc, R191.reuse, 0xf8, !PT ;  /* 0x7ffffffccaff7812 */ /* 0x100fe2000780f8bf */
[----:B------:R-:W2:Y:S01]  /*0e50*/  S2R R74, SR_TID.X ;  /* 0x00000000004a7919 */ /* 0x000ea20000002100 */
[----:B------:R-:W-:Y:S01]  /*0e60*/  VIMNMX.U32 R75, PT, PT, R201, R70, !PT ;  /* 0x00000046c94b7248 */ /* 0x000fe20007fe0000 */
[----:B------:R-:W-:Y:S01]  /*0e70*/  IMAD.MOV.U32 R238, RZ, RZ, RZ ;  /* 0x000000ffffee7224 */ /* 0x000fe200078e00ff */
[----:B------:R-:W-:Y:S01]  /*0e80*/  LOP3.LUT P1, RZ, R194, 0x7ffffffc, R191, 0xf8, !PT ;  /* 0x7ffffffcc2ff7812 */ /* 0x000fe2000782f8bf */
[----:B------:R-:W-:Y:S01]  /*0e90*/  UPLOP3.LUT UP1, UPT, UPT, UPT, UP0, 0x80, 0x8 ;  /* 0x000000000008789c */ /* 0x000fe20003f2f000 */
[----:B------:R-:W-:Y:S02]  /*0ea0*/  ISETP.GT.U32.OR P0, PT, R75, 0x8, !P0 ;  /* 0x000000084b00780c */ /* 0x000fe40004704470 */
[----:B------:R-:W-:-:S02]  /*0eb0*/  LOP3.LUT P6, RZ, R68, R203, RZ, 0xfc, !PT ;  /* 0x000000cb44ff7212 */ /* 0x000fc400078cfcff */
[--C-:B------:R-:W-:Y:S02]  /*0ec0*/  LOP3.LUT P4, RZ, R196, 0x7ffffffc, R191.reuse, 0xf8, !PT ;  /* 0x7ffffffcc4ff7812 */ /* 0x100fe4000788f8bf */
[----:B------:R-:W-:Y:S02]  /*0ed0*/  LOP3.LUT P5, RZ, R68, R204, RZ, 0xfc, !PT ;  /* 0x000000cc44ff7212 */ /* 0x000fe400078afcff */
[----:B------:R-:W-:Y:S02]  /*0ee0*/  LOP3.LUT P2, RZ, R198, 0x7ffffffc, R191, 0xf8, !PT ;  /* 0x7ffffffcc6ff7812 */ /* 0x000fe4000784f8bf */
[----:B------:R-:W-:Y:S02]  /*0ef0*/  LOP3.LUT P3, RZ, R68, R205, RZ, 0xfc, !PT ;  /* 0x000000cd44ff7212 */ /* 0x000fe4000786fcff */
[----:B------:R-:W-:Y:S02]  /*0f00*/  PLOP3.LUT P1, PT, P6, P1, PT, 0x2f, 0xf2 ;  /* 0x0000000000f2781c */ /* 0x000fe40003722577 */
[----:B------:R-:W-:-:S02]  /*0f10*/  PLOP3.LUT P4, PT, P5, P4, PT, 0x2f, 0xf2 ;  /* 0x0000000000f2781c */ /* 0x000fc40002f88577 */
[----:B------:R-:W-:Y:S02]  /*0f20*/  PLOP3.LUT P3, PT, P3, P2, PT, 0x2f, 0xf2 ;  /* 0x0000000000f2781c */ /* 0x000fe40001f64577 */
[C---:B------:R-:W-:Y:S02]  /*0f30*/  ISETP.GT.U32.OR P1, PT, R239.reuse, 0x8, P1 ;  /* 0x00000008ef00780c */ /* 0x040fe40000f24470 */
[----:B------:R-:W-:Y:S02]  /*0f40*/  LEA R239, R239, R190, 0xc ;  /* 0x000000beefef7211 */ /* 0x000fe400078e60ff */
[----:B------:R-:W-:Y:S02]  /*0f50*/  ISETP.GT.U32.OR P1, PT, R197, 0x8, P1 ;  /* 0x00000008c500780c */ /* 0x000fe40000f24470 */
[----:B-1----:R-:W-:Y:S02]  /*0f60*/  SHF.L.U32 R71, R71, 0x6, RZ ;  /* 0x0000000647477819 */ /* 0x002fe400000006ff */
[----:B------:R-:W-:Y:S01]  /*0f70*/  LEA R245, R70, R189, 0xc ;  /* 0x000000bd46f57211 */ /* 0x000fe200078e60ff */
[C---:B--2---:R-:W-:Y:S01]  /*0f80*/  IMAD.SHL.U32 R69, R74.reuse, 0x4000, RZ ;  /* 0x000040004a457824 */ /* 0x044fe200078e00ff */
[----:B------:R-:W-:Y:S01]  /*0f90*/  LOP3.LUT R72, R71, 0xc0, RZ, 0xc0, !PT ;  /* 0x000000c047487812 */ /* 0x000fe200078ec0ff */
[----:B------:R-:W-:-:S03]  /*0fa0*/  IMAD.SHL.U32 R73, R74, 0x20, RZ ;  /* 0x000000204a497824 */ /* 0x000fc600078e00ff */
[----:B------:R-:W-:Y:S01]  /*0fb0*/  LOP3.LUT R69, R72, 0xe0000, R69, 0xf8, !PT ;  /* 0x000e000048457812 */ /* 0x000fe200078ef845 */
[C---:B------:R-:W-:Y:S01]  /*0fc0*/  VIADD R75, R73.reuse, 0x2 ;  /* 0x00000002494b7836 */ /* 0x040fe20000000000 */
[C---:B------:R-:W-:Y:S01]  /*0fd0*/  IADD3 R71, PT, PT, R73.reuse, 0x1, RZ ;  /* 0x0000000149477810 */ /* 0x040fe20007ffe0ff */
[----:B------:R-:W-:Y:S01]  /*0fe0*/  VIADD R77, R73, 0x3 ;  /* 0x00000003494d7836 */ /* 0x000fe20000000000 */
[----:B------:R-:W-:Y:S01]  /*0ff0*/  LOP3.LUT R72, R69, 0x100000, RZ, 0xfc, !PT ;  /* 0x0010000045487812 */ /* 0x000fe200078efcff */
[C---:B------:R-:W-:Y:S01]  /*1000*/  VIADD R69, R73.reuse, 0x1d ;  /* 0x0000001d49457836 */ /* 0x040fe20000000000 */
[C---:B------:R-:W-:Y:S01]  /*1010*/  IADD3 R79, PT, PT, R73.reuse, 0x4, RZ ;  /* 0x00000004494f7810 */ /* 0x040fe20007ffe0ff */
[C---:B------:R-:W-:Y:S01]  /*1020*/  VIADD R81, R73.reuse, 0x5 ;  /* 0x0000000549517836 */ /* 0x040fe20000000000 */
[C---:B------:R-:W-:Y:S01]  /*1030*/  IADD3 R85, PT, PT, R73.reuse, 0x7, RZ ;  /* 0x0000000749557810 */ /* 0x040fe20007ffe0ff */
[C---:B------:R-:W-:Y:S01]  /*1040*/  VIADD R83, R73.reuse, 0x6 ;  /* 0x0000000649537836 */ /* 0x040fe20000000000 */
[C---:B------:R-:W-:Y:S01]  /*1050*/  LOP3.LUT R207, R72.reuse, 0x3d, R69, 0xf8, !PT ;  /* 0x0000003d48cf7812 */ /* 0x040fe200078ef845 */
[C---:B------:R-:W-:Y:S01]  /*1060*/  VIADD R87, R73.reuse, 0x8 ;  /* 0x0000000849577836 */ /* 0x040fe20000000000 */
[C---:B------:R-:W-:Y:S01]  /*1070*/  IADD3 R91, PT, PT, R73.reuse, 0xa, RZ ;  /* 0x0000000a495b7810 */ /* 0x040fe20007ffe0ff */
        /* <DEDUP_REMOVED lines=15> */
[C---:B------:R-:W-:Y:S01]  /*1170*/  LOP3.LUT R71, R72.reuse, 0x21, R71, 0xf8, !PT ;  /* 0x0000002148477812 */ /* 0x040fe200078ef847 */
        /* <DEDUP_REMOVED lines=10> */
[----:B------:R-:W-:Y:S01]  /*1220*/  VIADD R209, R73, 0x1e ;  /* 0x0000001e49d17836 */ /* 0x000fe20000000000 */
[----:B------:R-:W-:Y:S01]  /*1230*/  LOP3.LUT R73, R72, 0x20, R73, 0xf8, !PT ;  /* 0x0000002048497812 */ /* 0x000fe200078ef849 */
[----:B------:R-:W-:Y:S01]  /*1240*/  IMAD.SHL.U32 R69, R74, 0x80, RZ ;  /* 0x000000804a457824 */ /* 0x000fe200078e00ff */
[C---:B------:R-:W-:Y:S01]  /*1250*/  LOP3.LUT R85, R72.reuse, 0x27, R85, 0xf8, !PT ;  /* 0x0000002748557812 */ /* 0x040fe200078ef855 */
[----:B------:R-:W-:Y:S01]  /*1260*/  IMAD.IADD R74, R205, 0x1, R68 ;  /* 0x00000001cd4a7824 */ /* 0x000fe200078e0244 */
[----:B------:R-:W-:-:S02]  /*1270*/  LOP3.LUT R87, R72, 0x28, R87, 0xf8, !PT ;  /* 0x0000002848577812 */ /* 0x000fc400078ef857 */
[----:B------:R-:W-:Y:S01]  /*1280*/  LOP3.LUT R89, R72, 0x29, R89, 0xf8, !PT ;  /* 0x0000002948597812 */ /* 0x000fe200078ef859 */
[----:B------:R-:W-:Y:S01]  /*1290*/  IMAD R243, R74, 0x1000, R195 ;  /* 0x000010004af37824 */ /* 0x000fe200078e02c3 */
[C---:B------:R-:W-:Y:S02]  /*12a0*/  LOP3.LUT R91, R72.reuse, 0x2a, R91, 0xf8, !PT ;  /* 0x0000002a485b7812 */ /* 0x040fe400078ef85b */
[C---:B------:R-:W-:Y:S02]  /*12b0*/  LOP3.LUT R93, R72.reuse, 0x2b, R93, 0xf8, !PT ;  /* 0x0000002b485d7812 */ /* 0x040fe400078ef85d */
[C---:B------:R-:W-:Y:S02]  /*12c0*/  LOP3.LUT R95, R72.reuse, 0x2c, R95, 0xf8, !PT ;  /* 0x0000002c485f7812 */ /* 0x040fe400078ef85f */
[C---:B------:R-:W-:Y:S02]  /*12d0*/  LOP3.LUT R97, R72.reuse, 0x2d, R97, 0xf8, !PT ;  /* 0x0000002d48617812 */ /* 0x040fe400078ef861 */
[----:B------:R-:W-:-:S02]  /*12e0*/  LOP3.LUT R99, R72, 0x2e, R99, 0xf8, !PT ;  /* 0x0000002e48637812 */ /* 0x000fc400078ef863 */
[C---:B------:R-:W-:Y:S02]  /*12f0*/  LOP3.LUT R139, R72.reuse, 0x2f, R139, 0xf8, !PT ;  /* 0x0000002f488b7812 */ /* 0x040fe400078ef88b */
        /* <DEDUP_REMOVED lines=14> */
[----:B------:R-:W-:Y:S02]  /*13e0*/  LOP3.LUT R211, R72, 0x3f, R211, 0xf8, !PT ;  /* 0x0000003f48d37812 */ /* 0x000fe400078ef8d3 */
[----:B------:R-:W-:Y:S02]  /*13f0*/  LOP3.LUT R76, R69, 0x300, RZ, 0xc0, !PT ;  /* 0x00000300454c7812 */ /* 0x000fe400078ec0ff */
[----:B------:R-:W-:-:S02]  /*1400*/  IADD3 R72, PT, PT, R204, R68, RZ ;  /* 0x00000044cc487210 */ /* 0x000fc40007ffe0ff */
[-C--:B------:R-:W-:Y:S02]  /*1410*/  LOP3.LUT R73, R73, R76.reuse, RZ, 0xfc, !PT ;  /* 0x0000004c49497212 */ /* 0x080fe400078efcff */
[-C--:B------:R-:W-:Y:S01]  /*1420*/  LOP3.LUT R71, R71, R76.reuse, RZ, 0xfc, !PT ;  /* 0x0000004c47477212 */ /* 0x080fe200078efcff */
[----:B------:R-:W-:Y:S01]  /*1430*/  IMAD R241, R72, 0x1000, R193 ;  /* 0x0000100048f17824 */ /* 0x000fe200078e02c1 */
[-C--:B------:R-:W-:Y:S01]  /*1440*/  LOP3.LUT R75, R75, R76.reuse, RZ, 0xfc, !PT ;  /* 0x0000004c4b4b7212 */ /* 0x080fe200078efcff */
[C---:B------:R-:W-:Y:S01]  /*1450*/  IMAD R206, R68.reuse, -0x100000, R73 ;  /* 0xfff0000044ce7824 */ /* 0x040fe200078e0249 */
[-C--:B------:R-:W-:Y:S02]  /*1460*/  LOP3.LUT R77, R77, R76.reuse, RZ, 0xfc, !PT ;  /* 0x0000004c4d4d7212 */ /* 0x080fe400078efcff */
[-C--:B------:R-:W-:Y:S01]  /*1470*/  LOP3.LUT R79, R79, R76.reuse, RZ, 0xfc, !PT ;  /* 0x0000004c4f4f7212 */ /* 0x080fe200078efcff */
[----:B------:R-:W-:Y:S01]  /*1480*/  IMAD R208, R68, -0x100000, R75 ;  /* 0xfff0000044d07824 */ /* 0x000fe200078e024b */
[----:B------:R-:W-:-:S02]  /*1490*/  LOP3.LUT R81, R81, R76, RZ, 0xfc, !PT ;  /* 0x0000004c51517212 */ /* 0x000fc400078efcff */
[-C--:B------:R-:W-:Y:S01]  /*14a0*/  LOP3.LUT R83, R83, R76.reuse, RZ, 0xfc, !PT ;  /* 0x0000004c53537212 */ /* 0x080fe200078efcff */
[C---:B------:R-:W-:Y:S01]  /*14b0*/  IMAD R210, R68.reuse, -0x100000, R79 ;  /* 0xfff0000044d27824 */ /* 0x040fe200078e024f */
[-C--:B------:R-:W-:Y:S02]  /*14c0*/  LOP3.LUT R85, R85, R76.reuse, RZ, 0xfc, !PT ;  /* 0x0000004c55557212 */ /* 0x080fe400078efcff */
[-C--:B------:R-:W-:Y:S01]  /*14d0*/  LOP3.LUT R87, R87, R76.reuse, RZ, 0xfc, !PT ;  /* 0x0000004c57577212 */ /* 0x080fe200078efcff */
[C---:B------:R-:W-:Y:S01]  /*14e0*/  IMAD R212, R68.reuse, -0x100000, R83 ;  /* 0xfff0000044d47824 */ /* 0x040fe200078e0253 */
        /* <DEDUP_REMOVED lines=44> */
[----:B------:R-:W-:Y:S01]  /*17b0*/  LOP3.LUT R237, R211, R76, RZ, 0xfc, !PT ;  /* 0x0000004cd3ed7212 */ /* 0x000fe200078efcff */
[----:B------:R-:W-:Y:S01]  /*17c0*/  IMAD R211, R68, -0x100000, R81 ;  /* 0xfff0000044d37824 */ /* 0x000fe200078e0251 */
[----:B------:R-:W-:Y:S01]  /*17d0*/  ISETP.GT.U32.OR P2, PT, R72, 0x8, P4 ;  /* 0x000000084800780c */ /* 0x000fe20002744470 */
[----:B------:R-:W-:Y:S01]  /*17e0*/  IMAD R233, R68, -0x100000, R163 ;  /* 0xfff0000044e97824 */ /* 0x000fe200078e02a3 */
[----:B------:R-:W-:Y:S01]  /*17f0*/  ISETP.GT.U32.OR P3, PT, R74, 0x8, P3 ;  /* 0x000000084a00780c */ /* 0x000fe20001f64470 */
[C---:B------:R-:W-:Y:S01]  /*1800*/  IMAD R234, R68.reuse, -0x100000, R165 ;  /* 0xfff0000044ea7824 */ /* 0x040fe200078e02a5 */
[----:B------:R-:W-:Y:S01]  /*1810*/  ISETP.GT.U32.OR P2, PT, R199, 0x8, P2 ;  /* 0x00000008c700780c */ /* 0x000fe20001744470 */
[----:B------:R-:W-:Y:S01]  /*1820*/  IMAD R235, R68, -0x100000, R235 ;  /* 0xfff0000044eb7824 */ /* 0x000fe200078e02eb */
[----:B------:R-:W-:Y:S01]  /*1830*/  ISETP.GT.U32.OR P3, PT, R200, 0x8, P3 ;  /* 0x00000008c800780c */ /* 0x000fe20001f64470 */
[----:B------:R-:W-:-:S02]  /*1840*/  IMAD R236, R68, -0x100000, R69 ;  /* 0xfff0000044ec7824 */ /* 0x000fc400078e0245 */
[----:B------:R-:W-:-:S10]  /*1850*/  IMAD R237, R68, -0x100000, R237 ;  /* 0xfff0000044ed7824 */ /* 0x000fd400078e02ed */
.L_x_6:
[----:B-1----:R-:W1:Y:S01]  /*1860*/  @!P1 LDC.64 R72, c[0x0][0x380] ;  /* 0x0000e000ff489b82 */ /* 0x002e620000000a00 */
[C---:B------:R-:W-:Y:S01]  /*1870*/  @!P3 LEA R79, R238.reuse, R243, 0x2 ;  /* 0x000000f3ee4fb211 */ /* 0x040fe200078e10ff */
[C---:B------:R-:W-:Y:S01]  /*1880*/  @!P1 IMAD R75, R238.reuse, 0x4, R239 ;  /* 0x00000004ee4b9824 */ /* 0x040fe200078e02ef */
[----:B------:R-:W-:Y:S01]  /*1890*/  MOV R78, RZ ;  /* 0x000000ff004e7202 */ /* 0x000fe20000000f00 */
[----:B------:R-:W-:Y:S02]  /*18a0*/  @!P2 IMAD R77, R238, 0x4, R241 ;  /* 0x00000004ee4da824 */ /* 0x000fe400078e02f1 */
[----:B------:R-:W-:Y:S02]  /*18b0*/  IMAD.MOV.U32 R74, RZ, RZ, RZ ;  /* 0x000000ffff4a7224 */ /* 0x000fe400078e00ff */
[----:B------:R-:W2:Y:S01]  /*18c0*/  @!P2 LDC.64 R70, c[0x0][0x380] ;  /* 0x0000e000ff46ab82 */ /* 0x000ea20000000a00 */
[----:B------:R-:W-:-:S07]  /*18d0*/  IMAD.MOV.U32 R76, RZ, RZ, RZ ;  /* 0x000000ffff4c7224 */ /* 0x000fce00078e00ff */
[----:B------:R-:W3:Y:S01]  /*18e0*/  @!P3 LDC.64 R68, c[0x0][0x380] ;  /* 0x0000e000ff44bb82 */ /* 0x000ee20000000a00 */
[----:B-1----:R-:W-:-:S05]  /*18f0*/  @!P1 IMAD.WIDE R72, R75, 0x4, R72 ;  /* 0x000000044b489825 */ /* 0x002fca00078e0248 */
[----:B0-----:R-:W4:Y:S01]  /*1900*/  @!P1 LDG.E.CONSTANT R74, desc[UR8][R72.64] ;  /* 0x00000008484a9981 */ /* 0x001f22000c1e9900 */
[----:B--2---:R-:W-:-:S05]  /*1910*/  @!P2 IMAD.WIDE.U32 R70, R77, 0x4, R70 ;  /* 0x000000044d46a825 */ /* 0x004fca00078e0046 */
[----:B------:R-:W2:Y:S01]  /*1920*/  @!P2 LDG.E.CONSTANT R76, desc[UR8][R70.64] ;  /* 0x00000008464ca981 */ /* 0x000ea2000c1e9900 */
[----:B---3--:R-:W-:-:S05]  /*1930*/  @!P3 IMAD.WIDE.U32 R68, R79, 0x4, R68 ;  /* 0x000000044f44b825 */ /* 0x008fca00078e0044 */
[----:B------:R-:W3:Y:S01]  /*1940*/  @!P3 LDG.E.CONSTANT R78, desc[UR8][R68.64] ;  /* 0x00000008444eb981 */ /* 0x000ee2000c1e9900 */
[----:B------:R-:W0:Y:S01]  /*1950*/  S2UR UR6, SR_CgaCtaId ;  /* 0x00000000000679c3 */ /* 0x000e220000008800 */
[----:B------:R-:W1:Y:S01]  /*1960*/  S2R R242, SR_TID.X ;  /* 0x0000000000f27919 */ /* 0x000e620000002100 */
[----:B------:R-:W-:Y:S02]  /*1970*/  UMOV UR5, 0x400 ;  /* 0x0000040000057882 */ /* 0x000fe40000000000 */
[----:B0-----:R-:W-:-:S06]  /*1980*/  ULEA UR4, UR6, UR5, 0x18 ;  /* 0x0000000506047291 */ /* 0x001fcc000f8ec0ff */
[C---:B-1----:R-:W-:Y:S01]  /*1990*/  LEA R75, R242.reuse, UR4, 0x2 ;  /* 0x00000004f24b7c11 */ /* 0x042fe2000f8e10ff */
[----:B------:R-:W-:Y:S01]  /*19a0*/  BAR.SYNC.DEFER_BLOCKING 0x0 ;  /* 0x0000000000007b1d */ /* 0x000fe20000010000 */
[----:B------:R-:W-:-:S05]  /*19b0*/  ISETP.GT.U32.AND P4, PT, R242, 0x5f, PT ;  /* 0x0000005ff200780c */ /* 0x000fca0003f84070 */
[----:B------:R-:W-:Y:S01]  /*19c0*/  BSSY.RECONVERGENT B0, `(.L_x_0) ;  /* 0x000007c000007945 */ /* 0x000fe20003800200 */
[----:B----4-:R0:W-:Y:S04]  /*19d0*/  STS [R75], R74 ;  /* 0x0000004a4b007388 */ /* 0x0101e80000000800 */
[----:B--2---:R0:W-:Y:S04]  /*19e0*/  STS [R75+0x400], R76 ;  /* 0x0004004c4b007388 */ /* 0x0041e80000000800 */
[----:B---3--:R0:W-:Y:S01]  /*19f0*/  STS [R75+0x800], R78 ;  /* 0x0008004e4b007388 */ /* 0x0081e20000000800 */
[----:B------:R-:W-:Y:S05]  /*1a00*/  @P4 BRA `(.L_x_1) ;  /* 0x0000000400dc4947 */ /* 0x000fea0003800000 */
[----:B------:R-:W-:Y:S01]  /*1a10*/  BSSY.RECONVERGENT B1, `(.L_x_2) ;  /* 0x0000007000017945 */ /* 0x000fe20003800200 */
[----:B------:R-:W-:-:S03]  /*1a20*/  IMAD.MOV.U32 R68, RZ, RZ, RZ ;  /* 0x000000ffff447224 */ /* 0x000fc600078e00ff */
[----:B------:R-:W-:Y:S05]  /*1a30*/  @P0 BRA `(.L_x_3) ;  /* 0x0000000000100947 */ /* 0x000fea0003800000 */
[----:B------:R-:W1:Y:S01]  /*1a40*/  LDC.64 R68, c[0x0][0x380] ;  /* 0x0000e000ff447b82 */ /* 0x000e620000000a00 */
[----:B------:R-:W-:-:S04]  /*1a50*/  IMAD R71, R238, 0x4, R245 ;  /* 0x00000004ee477824 */ /* 0x000fc800078e02f5 */
[----:B-1----:R-:W-:-:S06]  /*1a60*/  IMAD.WIDE.U32 R68, R71, 0x4, R68 ;  /* 0x0000000447447825 */ /* 0x002fcc00078e0044 */
[----:B------:R1:W5:Y:S02]  /*1a70*/  LDG.E.CONSTANT R68, desc[UR8][R68.64] ;  /* 0x0000000844447981 */ /* 0x000364000c1e9900 */
.L_x_3:
[----:B------:R-:W-:Y:S05]  /*1a80*/  BSYNC.RECONVERGENT B1 ;  /* 0x0000000000017941 */ /* 0x000fea0003800200 */
.L_x_2:
[----:B-----5:R2:W-:Y:S01]  /*1a90*/  STS [R75+0xc00], R68 ;  /* 0x000c00444b007388 */ /* 0x0205e20000000800 */
[----:B------:R-:W-:-:S13]  /*1aa0*/  ISETP.GT.U32.AND P4, PT, R242, 0x3f, PT ;  /* 0x0000003ff200780c */ /* 0x000fda0003f84070 */
[----:B--2---:R-:W-:Y:S05]  /*1ab0*/  @P4 BRA `(.L_x_1) ;  /* 0x0000000400b04947 */ /* 0x004fea0003800000 */
[----:B------:R-:W2:Y:S01]  /*1ac0*/  LDC.64 R138, c[0x0][0x388] ;  /* 0x0000e200ff8a7b82 */ /* 0x000ea20000000a00 */
[C---:B0-----:R-:W-:Y:S01]  /*1ad0*/  LEA R75, R238.reuse, R209, 0xa ;  /* 0x000000d1ee4b7211 */ /* 0x041fe200078e50ff */
[C---:B------:R-:W-:Y:S01]  /*1ae0*/  IMAD R83, R238.reuse, 0x400, R213 ;  /* 0x00000400ee537824 */ /* 0x040fe200078e02d5 */
[C---:B------:R-:W-:Y:S01]  /*1af0*/  LEA R85, R238.reuse, R212, 0xa ;  /* 0x000000d4ee557211 */ /* 0x040fe200078e50ff */
[C---:B------:R-:W-:Y:S01]  /*1b00*/  IMAD R79, R238.reuse, 0x400, R207 ;  /* 0x00000400ee4f7824 */ /* 0x040fe200078e02cf */
[C---:B------:R-:W-:Y:S01]  /*1b10*/  LEA R81, R238.reuse, R206, 0xa ;  /* 0x000000ceee517211 */ /* 0x040fe200078e50ff */
[C---:B------:R-:W-:Y:S02]  /*1b20*/  IMAD R97, R238.reuse, 0x400, R220 ;  /* 0x00000400ee617824 */ /* 0x040fe400078e02dc */
[C---:B------:R-:W-:Y:S01]  /*1b30*/  IMAD R73, R238.reuse, 0x400, R210 ;  /* 0x00000400ee497824 */ /* 0x040fe200078e02d2 */
[C---:B------:R-:W-:Y:S01]  /*1b40*/  LEA R91, R238.reuse, R215, 0xa ;  /* 0x000000d7ee5b7211 */ /* 0x040fe200078e50ff */
[----:B------:R-:W-:-:S02]  /*1b50*/  IMAD R87, R238, 0x400, R211 ;  /* 0x00000400ee577824 */ /* 0x000fc400078e02d3 */
[C---:B------:R-:W-:Y:S02]  /*1b60*/  IMAD R95, R238.reuse, 0x400, R219 ;  /* 0x00000400ee5f7824 */ /* 0x040fe400078e02db */
[C---:B------:R-:W-:Y:S02]  /*1b70*/  IMAD R89, R238.reuse, 0x400, R214 ;  /* 0x00000400ee597824 */ /* 0x040fe400078e02d6 */
[----:B------:R-:W-:Y:S02]  /*1b80*/  IMAD R77, R238, 0x400, R208 ;  /* 0x00000400ee4d7824 */ /* 0x000fe400078e02d0 */
[----:B--2---:R-:W-:-:S04]  /*1b90*/  IMAD.WIDE.U32 R74, R75, 0x4, R138 ;  /* 0x000000044b4a7825 */ /* 0x004fc800078e008a */
[--C-:B------:R-:W-:Y:S01]  /*1ba0*/  IMAD.WIDE.U32 R82, R83, 0x4, R138.reuse ;  /* 0x0000000453527825 */ /* 0x100fe200078e008a */
[----:B------:R-:W2:Y:S03]  /*1bb0*/  LDG.E.CONSTANT R71, desc[UR8][R74.64] ;  /* 0x000000084a477981 */ /* 0x000ea6000c1e9900 */
[----:B------:R-:W-:-:S04]  /*1bc0*/  IMAD.WIDE.U32 R84, R85, 0x4, R138 ;  /* 0x0000000455547825 */ /* 0x000fc800078e008a */
[--C-:B------:R-:W-:Y:S01]  /*1bd0*/  IMAD.WIDE.U32 R80, R81, 0x4, R138.reuse ;  /* 0x0000000451507825 */ /* 0x100fe200078e008a */
[----:B------:R0:W3:Y:S03]  /*1be0*/  LDG.E.CONSTANT R75, desc[UR8][R82.64] ;  /* 0x00000008524b7981 */ /* 0x0000e6000c1e9900 */
[--C-:B------:R-:W-:Y:S01]  /*1bf0*/  IMAD.WIDE.U32 R78, R79, 0x4, R138.reuse ;  /* 0x000000044f4e7825 */ /* 0x100fe200078e008a */
[C---:B------:R-:W-:Y:S01]  /*1c00*/  LEA R93, R238.reuse, R218, 0xa ;  /* 0x000000daee5d7211 */ /* 0x040fe200078e50ff */
[----:B------:R4:W3:Y:S02]  /*1c10*/  LDG.E.CONSTANT R74, desc[UR8][R84.64] ;  /* 0x00000008544a7981 */ /* 0x0008e4000c1e9900 */
[--C-:B------:R-:W-:Y:S01]  /*1c20*/  IMAD.WIDE.U32 R72, R73, 0x4, R138.reuse ;  /* 0x0000000449487825 */ /* 0x100fe200078e008a */
[C---:B------:R-:W-:Y:S01]  /*1c30*/  LEA R163, R238.reuse, R224, 0xa ;  /* 0x000000e0eea37211 */ /* 0x040fe200078e50ff */
[----:B------:R5:W2:Y:S02]  /*1c40*/  LDG.E.CONSTANT R68, desc[UR8][R80.64] ;  /* 0x0000000850447981 */ /* 0x000aa4000c1e9900 */
[--C-:B------:R-:W-:Y:S01]  /*1c50*/  IMAD.WIDE.U32 R86, R87, 0x4, R138.reuse ;  /* 0x0000000457567825 */ /* 0x100fe200078e008a */
[C---:B------:R-:W-:Y:S01]  /*1c60*/  LEA R161, R238.reuse, R226, 0xa ;  /* 0x000000e2eea17211 */ /* 0x040fe200078e50ff */
[----:B-1----:R1:W2:Y:S02]  /*1c70*/  LDG.E.CONSTANT R69, desc[UR8][R78.64] ;  /* 0x000000084e457981 */ /* 0x0022a4000c1e9900 */
[----:B0-----:R-:W-:Y:S01]  /*1c80*/  IMAD.WIDE.U32 R82, R97, 0x4, R138 ;  /* 0x0000000461527825 */ /* 0x001fe200078e008a */
[----:B------:R-:W-:-:S02]  /*1c90*/  LEA R159, R238, R228, 0xa ;  /* 0x000000e4ee9f7211 */ /* 0x000fc400078e50ff */
[C---:B------:R-:W-:Y:S01]  /*1ca0*/  LEA R155, R238.reuse, R230, 0xa ;  /* 0x000000e6ee9b7211 */ /* 0x040fe200078e50ff */
[--C-:B----4-:R-:W-:Y:S01]  /*1cb0*/  IMAD.WIDE.U32 R84, R95, 0x4, R138.reuse ;  /* 0x000000045f547825 */ /* 0x110fe200078e008a */
[C---:B------:R-:W-:Y:S01]  /*1cc0*/  LEA R95, R238.reuse, R221, 0xa ;  /* 0x000000ddee5f7211 */ /* 0x040fe200078e50ff */
[----:B------:R0:W4:Y:S01]  /*1cd0*/  LDG.E.CONSTANT R82, desc[UR8][R82.64] ;  /* 0x0000000852527981 */ /* 0x000122000c1e9900 */
[C---:B------:R-:W-:Y:S01]  /*1ce0*/  LEA R151, R238.reuse, R232, 0xa ;  /* 0x000000e8ee977211 */ /* 0x040fe200078e50ff */
[--C-:B-----5:R-:W-:Y:S01]  /*1cf0*/  IMAD.WIDE.U32 R80, R89, 0x4, R138.reuse ;  /* 0x0000000459507825 */ /* 0x120fe200078e008a */
[C---:B------:R-:W-:Y:S01]  /*1d00*/  LEA R147, R238.reuse, R234, 0xa ;  /* 0x000000eaee937211 */ /* 0x040fe200078e50ff */
[----:B------:R-:W3:Y:S01]  /*1d10*/  LDG.E.CONSTANT R72, desc[UR8][R72.64] ;  /* 0x0000000848487981 */ /* 0x000ee2000c1e9900 */
[----:B------:R-:W-:Y:S01]  /*1d20*/  LEA R143, R238, R236, 0xa ;  /* 0x000000ecee8f7211 */ /* 0x000fe200078e50ff */
[----:B-1----:R-:W-:-:S04]  /*1d30*/  IMAD.WIDE.U32 R78, R91, 0x4, R138 ;  /* 0x000000045b4e7825 */ /* 0x002fc800078e008a */
[C---:B------:R-:W-:Y:S02]  /*1d40*/  IMAD R91, R238.reuse, 0x400, R216 ;  /* 0x00000400ee5b7824 */ /* 0x040fe400078e02d8 */
[C---:B------:R-:W-:Y:S02]  /*1d50*/  IMAD R89, R238.reuse, 0x400, R217 ;  /* 0x00000400ee597824 */ /* 0x040fe400078e02d9 */
[C---:B------:R-:W-:Y:S01]  /*1d60*/  IMAD R165, R238.reuse, 0x400, R222 ;  /* 0x00000400eea57824 */ /* 0x040fe200078e02de */
[----:B------:R1:W3:Y:S01]  /*1d70*/  LDG.E.CONSTANT R73, desc[UR8][R86.64] ;  /* 0x0000000856497981 */ /* 0x0002e2000c1e9900 */
[C---:B------:R-:W-:Y:S02]  /*1d80*/  IMAD R97, R238.reuse, 0x400, R223 ;  /* 0x00000400ee617824 */ /* 0x040fe400078e02df */
[C---:B------:R-:W-:Y:S02]  /*1d90*/  IMAD R99, R238.reuse, 0x400, R225 ;  /* 0x00000400ee637824 */ /* 0x040fe400078e02e1 */
[----:B------:R-:W-:-:S02]  /*1da0*/  IMAD R157, R238, 0x400, R227 ;  /* 0x00000400ee9d7824 */ /* 0x000fc400078e02e3 */
[C---:B------:R-:W-:Y:S02]  /*1db0*/  IMAD R153, R238.reuse, 0x400, R229 ;  /* 0x00000400ee997824 */ /* 0x040fe400078e02e5 */
[C---:B------:R-:W-:Y:S02]  /*1dc0*/  IMAD R149, R238.reuse, 0x400, R231 ;  /* 0x00000400ee957824 */ /* 0x040fe400078e02e7 */
[C---:B------:R-:W-:Y:S02]  /*1dd0*/  IMAD R145, R238.reuse, 0x400, R233 ;  /* 0x00000400ee917824 */ /* 0x040fe400078e02e9 */
[----:B------:R-:W-:Y:S02]  /*1de0*/  IMAD R141, R238, 0x400, R235 ;  /* 0x00000400ee8d7824 */ /* 0x000fe400078e02eb */
[----:B------:R-:W-:-:S04]  /*1df0*/  IMAD.WIDE.U32 R76, R77, 0x4, R138 ;  /* 0x000000044d4c7825 */ /* 0x000fc800078e008a */
[----:B0-----:R-:W-:Y:S01]  /*1e00*/  IMAD R83, R238, 0x400, R237 ;  /* 0x00000400ee537824 */ /* 0x001fe200078e02ed */
[----:B------:R-:W2:Y:S01]  /*1e10*/  LDG.E.CONSTANT R70, desc[UR8][R76.64] ;  /* 0x000000084c467981 */ /* 0x000ea2000c1e9900 */
[----:B-1----:R-:W-:-:S04]  /*1e20*/  IMAD.WIDE.U32 R86, R93, 0x4, R138 ;  /* 0x000000045d567825 */ /* 0x002fc800078e008a */
[----:B------:R-:W-:-:S04]  /*1e30*/  IMAD.WIDE.U32 R90, R91, 0x4, R138 ;  /* 0x000000045b5a7825 */ /* 0x000fc800078e008a */
[--C-:B------:R-:W-:Y:S01]  /*1e40*/  IMAD.WIDE.U32 R88, R89, 0x4, R138.reuse ;  /* 0x0000000459587825 */ /* 0x100fe200078e008a */
[----:B------:R-:W5:Y:S03]  /*1e50*/  LDG.E.CONSTANT R76, desc[UR8][R80.64] ;  /* 0x00000008504c7981 */ /* 0x000f66000c1e9900 */
[--C-:B------:R-:W-:Y:S01]  /*1e60*/  IMAD.WIDE.U32 R94, R95, 0x4, R138.reuse ;  /* 0x000000045f5e7825 */ /* 0x100fe200078e008a */
[----:B------:R-:W5:Y:S03]  /*1e70*/  LDG.E.CONSTANT R77, desc[UR8][R78.64] ;  /* 0x000000084e4d7981 */ /* 0x000f66000c1e9900 */
[--C-:B------:R-:W-:Y:S01]  /*1e80*/  IMAD.WIDE.U32 R164, R165, 0x4, R138.reuse ;  /* 0x00000004a5a47825 */ /* 0x100fe200078e008a */
[----:B------:R-:W4:Y:S03]  /*1e90*/  LDG.E.CONSTANT R80, desc[UR8][R86.64] ;  /* 0x0000000856507981 */ /* 0x000f26000c1e9900 */
[--C-:B------:R-:W-:Y:S01]  /*1ea0*/  IMAD.WIDE.U32 R96, R97, 0x4, R138.reuse ;  /* 0x0000000461607825 */ /* 0x100fe200078e008a */
[----:B------:R-:W4:Y:S03]  /*1eb0*/  LDG.E.CONSTANT R81, desc[UR8][R84.64] ;  /* 0x0000000854517981 */ /* 0x000f26000c1e9900 */
        /* <DEDUP_REMOVED lines=26> */
[----:B------:R-:W-:-:S02]  /*2060*/  IMAD.WIDE.U32 R138, R83, 0x4, R138 ;  /* 0x00000004538a7825 */ /* 0x000fc400078e008a */
[----:B------:R-:W4:Y:S04]  /*2070*/  LDG.E.CONSTANT R83, desc[UR8][R94.64] ;  /* 0x000000085e537981 */ /* 0x000f28000c1e9900 */
[----:B------:R-:W4:Y:S04]  /*2080*/  LDG.E.CONSTANT R97, desc[UR8][R140.64] ;  /* 0x000000088c617981 */ /* 0x000f28000c1e9900 */
[----:B------:R-:W4:Y:S04]  /*2090*/  LDG.E.CONSTANT R98, desc[UR8][R142.64] ;  /* 0x000000088e627981 */ /* 0x000f28000c1e9900 */
[----:B------:R-:W4:Y:S04]  /*20a0*/  LDG.E.CONSTANT R94, desc[UR8][R150.64] ;  /* 0x00000008965e7981 */ /* 0x000f28000c1e9900 */
[----:B------:R-:W4:Y:S04]  /*20b0*/  LDG.E.CONSTANT R95, desc[UR8][R144.64] ;  /* 0x00000008905f7981 */ /* 0x000f28000c1e9900 */
[----:B------:R-:W4:Y:S01]  /*20c0*/  LDG.E.CONSTANT R99, desc[UR8][R138.64] ;  /* 0x000000088a637981 */ /* 0x000f22000c1e9900 */
[----:B------:R-:W-:-:S04]  /*20d0*/  UIADD3 UR4, UPT, UPT, UR5, 0xd80, URZ ;  /* 0x00000d8005047890 */ /* 0x000fc8000fffe0ff */
[----:B------:R-:W-:-:S06]  /*20e0*/  ULEA UR4, UR6, UR4, 0x18 ;  /* 0x0000000406047291 */ /* 0x000fcc000f8ec0ff */
[----:B------:R-:W-:-:S05]  /*20f0*/  LEA R242, R242, UR4, 0x7 ;  /* 0x00000004f2f27c11 */ /* 0x000fca000f8e38ff */
[----:B---3--:R3:W-:Y:S04]  /*2100*/  STS.128 [R242+0x10], R72 ;  /* 0x00001048f2007388 */ /* 0x0087e80000000c00 */
[----:B--2---:R3:W-:Y:S04]  /*2110*/  STS.128 [R242], R68 ;  /* 0x00000044f2007388 */ /* 0x0047e80000000c00 */
[----:B-----5:R3:W-:Y:S04]  /*2120*/  STS.128 [R242+0x20], R76 ;  /* 0x0000204cf2007388 */ /* 0x0207e80000000c00 */
[----:B----4-:R3:W-:Y:S04]  /*2130*/  STS.128 [R242+0x40], R84 ;  /* 0x00004054f2007388 */ /* 0x0107e80000000c00 */
[----:B------:R3:W-:Y:S04]  /*2140*/  STS.128 [R242+0x50], R88 ;  /* 0x00005058f2007388 */ /* 0x0007e80000000c00 */
[----:B------:R3:W-:Y:S04]  /*2150*/  STS.128 [R242+0x30], R80 ;  /* 0x00003050f2007388 */ /* 0x0007e80000000c00 */
[----:B------:R3:W-:Y:S04]  /*2160*/  STS.128 [R242+0x60], R92 ;  /* 0x0000605cf2007388 */ /* 0x0007e80000000c00 */
[----:B------:R3:W-:Y:S02]  /*2170*/  STS.128 [R242+0x70], R96 ;  /* 0x00007060f2007388 */ /* 0x0007e40000000c00 */
.L_x_1:
[----:B------:R-:W-:Y:S05]  /*2180*/  BSYNC.RECONVERGENT B0 ;  /* 0x0000000000007941 */ /* 0x000fea0003800200 */
.L_x_0:
[----:B------:R-:W-:Y:S01]  /*2190*/  BAR.SYNC.DEFER_BLOCKING 0x0 ;  /* 0x0000000000007b1d */ /* 0x000fe20000010000 */
[----:B0--3--:R-:W-:-:S07]  /*21a0*/  HFMA2 R74, -RZ, RZ, 0, 0 ;  /* 0x00000000ff4a7431 */ /* 0x009fce00000001ff */
.L_x_5:
[----:B-1----:R-:W1:Y:S01]  /*21b0*/  S2R R70, SR_TID.X ;  /* 0x0000000000467919 */ /* 0x002e620000002100 */
[----:B------:R-:W0:Y:S01]  /*21c0*/  S2UR UR5, SR_CgaCtaId ;  /* 0x00000000000579c3 */ /* 0x000e220000008800 */
[----:B------:R-:W-:Y:S01]  /*21d0*/  UMOV UR4, 0x400 ;  /* 0x0000040000047882 */ /* 0x000fe20000000000 */
[----:B------:R-:W-:Y:S01]  /*21e0*/  LOP3.LUT R164, R74, 0x1, RZ, 0xc0, !PT ;  /* 0x000000014aa47812 */ /* 0x000fe200078ec0ff */
[----:B------:R-:W-:-:S03]  /*21f0*/  UIADD3 UR6, UPT, UPT, UR4, 0xd80, URZ ;  /* 0x00000d8004067890 */ /* 0x000fc6000fffe0ff */
[----:B------:R-:W-:Y:S01]  /*2200*/  ISETP.NE.AND P4, PT, R164, RZ, PT ;  /* 0x000000ffa400720c */ /* 0x000fe20003f85270 */
[----:B0-----:R-:W-:Y:S02]  /*2210*/  ULEA UR6, UR5, UR6, 0x18 ;  /* 0x0000000605067291 */ /* 0x001fe4000f8ec0ff */
[----:B------:R-:W-:Y:S01]  /*2220*/  ULEA UR4, UR5, UR4, 0x18 ;  /* 0x0000000405047291 */ /* 0x000fe2000f8ec0ff */
[--C-:B-1----:R-:W-:Y:S02]  /*2230*/  SHF.R.U32.HI R69, RZ, 0x3, R70.reuse ;  /* 0x00000003ff457819 */ /* 0x102fe40000011646 */
[----:B------:R-:W-:Y:S01]  /*2240*/  SHF.R.U32.HI R68, RZ, 0x6, R70 ;  /* 0x00000006ff447819 */ /* 0x000fe20000011646 */
[----:B------:R-:W-:Y:S01]  /*2250*/  IMAD.SHL.U32 R70, R70, 0x8, RZ ;  /* 0x0000000846467824 */ /* 0x000fe200078e00ff */
[----:B------:R-:W-:-:S04]  /*2260*/  LOP3.LUT R69, R69, 0x4, RZ, 0xc0, !PT ;  /* 0x0000000445457812 */ /* 0x000fc800078ec0ff */
[----:B------:R-:W-:Y:S01]  /*2270*/  LOP3.LUT R70, R70, 0xf8, RZ, 0xc0, !PT ;  /* 0x000000f846467812 */ /* 0x000fe200078ec0ff */
[----:B------:R-:W-:Y:S02]  /*2280*/  IMAD R69, R68, 0x30, R69 ;  /* 0x0000003044457824 */ /* 0x000fe400078e0245 */
[----:B------:R-:W-:Y:S01]  /*2290*/  VIADD R68, R74, 0x1 ;  /* 0x000000014a447836 */ /* 0x000fe20000000000 */
[----:B------:R-:W-:Y:S02]  /*22a0*/  IADD3 R71, PT, PT, R70, UR6, RZ ;  /* 0x0000000646477c10 */ /* 0x000fe4000fffe0ff */
[----:B------:R-:W-:Y:S02]  /*22b0*/  LEA R69, R74, R69, 0x1 ;  /* 0x000000454a457211 */ /* 0x000fe400078e08ff */
[----:B------:R-:W-:Y:S01]  /*22c0*/  ISETP.NE.AND P5, PT, R68, 0x4, PT ;  /* 0x000000044400780c */ /* 0x000fe20003fa5270 */
[----:B------:R-:W-:Y:S01]  /*22d0*/  IMAD R71, R74, -0x400, R71 ;  /* 0xfffffc004a477824 */ /* 0x000fe200078e0247 */
[----:B------:R-:W-:Y:S01]  /*22e0*/  LEA R69, R69, UR4, 0x2 ;  /* 0x0000000445457c11 */ /* 0x000fe2000f8e10ff */
[----:B------:R-:W-:Y:S01]  /*22f0*/  UMOV UR4, 0x6c0 ;  /* 0x000006c000047882 */ /* 0x000fe20000000000 */
[----:B------:R-:W-:Y:S01]  /*2300*/  MOV R74, R68 ;  /* 0x00000044004a7202 */ /* 0x000fe20000000f00 */
[----:B------:R-:W-:-:S02]  /*2310*/  VIADD R72, R71, 0x1c00 ;  /* 0x00001c0047487836 */ /* 0x000fc40000000000 */
[----:B------:R-:W-:-:S07]  /*2320*/  VIADD R73, R69, 0x6c0 ;  /* 0x000006c045497836 */ /* 0x000fce0000000000 */
.L_x_4:
[----:B------:R-:W-:Y:S01]  /*2330*/  ISETP.NE.AND P6, PT, R164, RZ, PT ;  /* 0x000000ffa400720c */ /* 0x000fe20003fc5270 */
[----:B------:R-:W-:Y:S01]  /*2340*/  HFMA2 R80, -RZ, RZ, 0, 0 ;  /* 0x00000000ff507431 */ /* 0x000fe200000001ff */
[----:B------:R-:W-:Y:S02]  /*2350*/  CS2R R70, SRZ ;  /* 0x0000000000467805 */ /* 0x000fe4000001ff00 */
[----:B------:R-:W-:Y:S01]  /*2360*/  MOV R76, RZ ;  /* 0x000000ff004c7202 */ /* 0x000fe20000000f00 */
[----:B------:R-:W-:Y:S01]  /*2370*/  IMAD.MOV.U32 R78, RZ, RZ, RZ ;  /* 0x000000ffff4e7224 */ /* 0x000fe200078e00ff */
[----:B------:R-:W-:Y:S01]  /*2380*/  LDS.64 R68, [R72] ;  /* 0x0000000048447984 */ /* 0x000fe20000000a00 */
[----:B------:R-:W-:Y:S02]  /*2390*/  IMAD.MOV.U32 R242, RZ, RZ, RZ ;  /* 0x000000fffff27224 */ /* 0x000fe400078e00ff */
[----:B------:R-:W-:Y:S01]  /*23a0*/  HFMA2 R251, -RZ, RZ, 0, 0 ;  /* 0x00000000fffb7431 */ /* 0x000fe200000001ff */
[----:B------:R-:W-:Y:S01]  /*23b0*/  MOV R244, RZ ;  /* 0x000000ff00f47202 */ /* 0x000fe20000000f00 */
[----:B------:R-:W0:Y:S01]  /*23c0*/  @!P4 LDS R70, [R73+-0x6c0] ;  /* 0xfff940004946c984 */ /* 0x000e220000000800 */
[----:B------:R-:W-:-:S02]  /*23d0*/  CS2R R246, SRZ ;  /* 0x0000000000f67805 */ /* 0x000fc4000001ff00 */
[----:B------:R-:W-:Y:S02]  /*23e0*/  CS2R R150, SRZ ;  /* 0x0000000000967805 */ /* 0x000fe4000001ff00 */
[----:B------:R-:W-:Y:S01]  /*23f0*/  CS2R R162, SRZ ;  /* 0x0000000000a27805 */ /* 0x000fe2000001ff00 */
[----:B-1----:R-:W1:Y:S01]  /*2400*/  @!P4 LDS R76, [R73+-0x6a0] ;  /* 0xfff96000494cc984 */ /* 0x002e620000000800 */
[----:B------:R-:W-:Y:S02]  /*2410*/  CS2R R160, SRZ ;  /* 0x0000000000a07805 */ /* 0x000fe4000001ff00 */
[----:B------:R-:W-:Y:S02]  /*2420*/  CS2R R158, SRZ ;  /* 0x00000000009e7805 */ /* 0x000fe4000001ff00 */
[----:B------:R-:W-:Y:S01]  /*2430*/  CS2R R156, SRZ ;  /* 0x00000000009c7805 */ /* 0x000fe2000001ff00 */
[----:B------:R-:W2:Y:S01]  /*2440*/  @!P6 LDS R78, [R73] ;  /* 0x00000000494ee984 */ /* 0x000ea20000000800 */
[----:B------:R-:W-:-:S02]  /*2450*/  CS2R R154, SRZ ;  /* 0x00000000009a7805 */ /* 0x000fc4000001ff00 */
[----:B------:R-:W-:Y:S02]  /*2460*/  CS2R R152, SRZ ;  /* 0x0000000000987805 */ /* 0x000fe4000001ff00 */
[----:B------:R-:W-:Y:S01]  /*2470*/  CS2R R96, SRZ ;  /* 0x0000000000607805 */ /* 0x000fe2000001ff00 */
[----:B------:R-:W3:Y:S01]  /*2480*/  @!P6 LDS R80, [R73+0x20] ;  /* 0x000020004950e984 */ /* 0x000ee20000000800 */
[----:B------:R-:W-:Y:S02]  /*2490*/  CS2R R144, SRZ ;  /* 0x0000000000907805 */ /* 0x000fe4000001ff00 */
[----:B------:R-:W-:Y:S02]  /*24a0*/  CS2R R142, SRZ ;  /* 0x00000000008e7805 */ /* 0x000fe4000001ff00 */
[----:B------:R-:W-:Y:S01]  /*24b0*/  CS2R R140, SRZ ;  /* 0x00000000008c7805 */ /* 0x000fe2000001ff00 */
[----:B------:R-:W4:Y:S01]  /*24c0*/  @!P6 LDS R242, [R73+-0x340] ;  /* 0xfffcc00049f2e984 */ /* 0x000f220000000800 */
        /* <DEDUP_REMOVED lines=11> */
[----:B------:R-:W-:Y:S01]  /*2580*/  CS2R R248, SRZ ;  /* 0x0000000000f87805 */ /* 0x000fe2000001ff00 */
[----:B------:R-:W-:Y:S01]  /*2590*/  IMAD.MOV.U32 R165, RZ, RZ, RZ ;  /* 0x000000ffffa57224 */ /* 0x000fe200078e00ff */
[----:B------:R-:W-:Y:S01]  /*25a0*/  MOV R75, RZ ;  /* 0x000000ff004b7202 */ /* 0x000fe20000000f00 */
[----:B------:R-:W5:Y:S01]  /*25b0*/  @!P6 LDS R71, [R73+-0x360] ;  /* 0xfffca0004947e984 */ /* 0x000f620000000800 */
[----:B------:R-:W-:-:S03]  /*25c0*/  UIADD3 UR4, UPT, UPT, UR4, 0x4, URZ ;  /* 0x0000000404047890 */ /* 0x000fc6000fffe0ff */
[----:B------:R-:W5:Y:S01]  /*25d0*/  @!P6 LDS R244, [R73+0x360] ;  /* 0x0003600049f4e984 */ /* 0x000f620000000800 */
[----:B------:R-:W-:-:S03]  /*25e0*/  UISETP.NE.AND UP0, UPT, UR4, 0x6d0, UPT ;  /* 0x000006d00400788c */ /* 0x000fc6000bf05270 */
[----:B------:R-:W5:Y:S01]  /*25f0*/  @!P6 LDS R246, [R73+0x380] ;  /* 0x0003800049f6e984 */ /* 0x000f620000000800 */
[C---:B0-----:R-:W-:Y:S01]  /*2600*/  FFMA R187, R68.reuse, R70, R187 ;  /* 0x0000004644bb7223 */ /* 0x041fe200000000bb */
[----:B------:R-:W-:Y:S02]  /*2610*/  IMAD.MOV.U32 R70, RZ, RZ, RZ ;  /* 0x000000ffff467224 */ /* 0x000fe400078e00ff */
[----:B------:R-:W0:Y:S01]  /*2620*/  @!P6 LDS R150, [R73+-0x660] ;  /* 0xfff9a0004996e984 */ /* 0x000e220000000800 */
[C---:B-1----:R-:W-:Y:S01]  /*2630*/  FFMA R185, R68.reuse, R76, R185 ;  /* 0x0000004c44b97223 */ /* 0x042fe200000000b9 */
[----:B------:R-:W-:Y:S02]  /*2640*/  CS2R R76, SRZ ;  /* 0x00000000004c7805 */ /* 0x000fe4000001ff00 */
[----:B------:R-:W1:Y:S01]  /*2650*/  @!P6 LDS R70, [R73+-0x640] ;  /* 0xfff9c0004946e984 */ /* 0x000e620000000800 */
[----:B--2---:R-:W-:Y:S01]  /*2660*/  FFMA R183, R68, R78, R183 ;  /* 0x0000004e44b77223 */ /* 0x004fe200000000b7 */
[----:B------:R-:W-:-:S02]  /*2670*/  CS2R R78, SRZ ;  /* 0x00000000004e7805 */ /* 0x000fc4000001ff00 */
[----:B------:R-:W2:Y:S01]  /*2680*/  @!P6 LDS R162, [R73+0x60] ;  /* 0x0000600049a2e984 */ /* 0x000ea20000000800 */
[C---:B---3--:R-:W-:Y:S01]  /*2690*/  FFMA R181, R68.reuse, R80, R181 ;  /* 0x0000005044b57223 */ /* 0x048fe200000000b5 */
[----:B------:R-:W-:Y:S02]  /*26a0*/  CS2R R80, SRZ ;  /* 0x0000000000507805 */ /* 0x000fe4000001ff00 */
[----:B------:R-:W3:Y:S01]  /*26b0*/  @!P6 LDS R160, [R73+0x80] ;  /* 0x0000800049a0e984 */ /* 0x000ee20000000800 */
[C---:B----4-:R-:W-:Y:S01]  /*26c0*/  FFMA R177, R68.reuse, R242, R177 ;  /* 0x000000f244b17223 */ /* 0x050fe200000000b1 */
[----:B------:R-:W-:Y:S02]  /*26d0*/  IMAD.MOV.U32 R242, RZ, RZ, RZ ;  /* 0x000000fffff27224 */ /* 0x000fe400078e00ff */
[----:B------:R-:W4:Y:S04]  /*26e0*/  @!P6 LDS R158, [R73+-0x300] ;  /* 0xfffd0000499ee984 */ /* 0x000f280000000800 */
[----:B------:R-:W4:Y:S04]  /*26f0*/  @!P6 LDS R156, [R73+-0x2e0] ;  /* 0xfffd2000499ce984 */ /* 0x000f280000000800 */
[----:B------:R-:W4:Y:S04]  /*2700*/  @!P6 LDS R154, [R73+0x3c0] ;  /* 0x0003c000499ae984 */ /* 0x000f280000000800 */
[----:B------:R-:W4:Y:S01]  /*2710*/  @!P6 LDS R152, [R73+0x3e0] ;  /* 0x0003e0004998e984 */ /* 0x000f220000000800 */
[----:B-----5:R-:W-:Y:S01]  /*2720*/  FFMA R179, R68, R71, R179 ;  /* 0x0000004744b37223 */ /* 0x020fe200000000b3 */
[----:B------:R-:W-:-:S02]  /*2730*/  HFMA2 R71, -RZ, RZ, 0, 0 ;  /* 0x00000000ff477431 */ /* 0x000fc400000001ff */
[----:B------:R-:W-:Y:S01]  /*2740*/  @!P6 LDS R96, [R73+-0x660] ;  /* 0xfff9a0004960e984 */ /* 0x000fe20000000800 */
[C---:B------:R-:W-:Y:S01]  /*2750*/  FFMA R175, R68.reuse, R244, R175 ;  /* 0x000000f444af7223 */ /* 0x040fe200000000af */
[----:B------:R-:W-:Y:S02]  /*2760*/  MOV R244, RZ ;  /* 0x000000ff00f47202 */ /* 0x000fe40000000f00 */
[----:B------:R-:W-:Y:S01]  /*2770*/  @!P6 LDS R144, [R73+-0x640] ;  /* 0xfff9c0004990e984 */ /* 0x000fe20000000800 */
[C---:B------:R-:W-:Y:S01]  /*2780*/  FFMA R173, R68.reuse, R246, R173 ;  /* 0x000000f644ad7223 */ /* 0x040fe200000000ad */
[----:B------:R-:W-:Y:S02]  /*2790*/  IMAD.MOV.U32 R246, RZ, RZ, RZ ;  /* 0x000000fffff67224 */ /* 0x000fe400078e00ff */
[----:B------:R-:W-:Y:S01]  /*27a0*/  @!P6 LDS R142, [R73+0x60] ;  /* 0x00006000498ee984 */ /* 0x000fe20000000800 */
[----:B0-----:R-:W-:Y:S01]  /*27b0*/  FFMA R63, R68, R150, R63 ;  /* 0x00000096443f7223 */ /* 0x001fe2000000003f */
[----:B------:R-:W-:-:S02]  /*27c0*/  MOV R150, RZ ;  /* 0x000000ff00967202 */ /* 0x000fc40000000f00 */
[----:B------:R-:W-:Y:S01]  /*27d0*/  @!P6 LDS R140, [R73+0x80] ;  /* 0x00008000498ce984 */ /* 0x000fe20000000800 */
[----:B-1----:R-:W-:-:S03]  /*27e0*/  FFMA R61, R68, R70, R61 ;  /* 0x00000046443d7223 */ /* 0x002fc6000000003d */
[----:B------:R-:W-:Y:S01]  /*27f0*/  @!P6 LDS R138, [R73+-0x300] ;  /* 0xfffd0000498ae984 */ /* 0x000fe20000000800 */
[C---:B--2---:R-:W-:Y:S01]  /*2800*/  FFMA R59, R68.reuse, R162, R59 ;  /* 0x000000a2443b7223 */ /* 0x044fe2000000003b */
[----:B------:R-:W-:Y:S02]  /*2810*/  MOV R162, RZ ;  /* 0x000000ff00a27202 */ /* 0x000fe40000000f00 */
[----:B------:R-:W-:Y:S01]  /*2820*/  @!P6 LDS R76, [R73+-0x2e0] ;  /* 0xfffd2000494ce984 */ /* 0x000fe20000000800 */
[C---:B---3--:R-:W-:Y:S01]  /*2830*/  FFMA R57, R68.reuse, R160, R57 ;  /* 0x000000a044397223 */ /* 0x048fe20000000039 */
[----:B------:R-:W-:Y:S02]  /*2840*/  IMAD.MOV.U32 R160, RZ, RZ, RZ ;  /* 0x000000ffffa07224 */ /* 0x000fe400078e00ff */
[----:B------:R-:W-:Y:S01]  /*2850*/  @!P6 LDS R148, [R73+0x3c0] ;  /* 0x0003c0004994e984 */ /* 0x000fe20000000800 */
[----:B----4-:R-:W-:Y:S01]  /*2860*/  FFMA R55, R68, R158, R55 ;  /* 0x0000009e44377223 */ /* 0x010fe20000000037 */
[----:B------:R-:W-:-:S02]  /*2870*/  MOV R158, RZ ;  /* 0x000000ff009e7202 */ /* 0x000fc40000000f00 */
[----:B------:R-:W-:Y:S01]  /*2880*/  @!P6 LDS R146, [R73+0x3e0] ;  /* 0x0003e0004992e984 */ /* 0x000fe20000000800 */
[C---:B------:R-:W-:Y:S01]  /*2890*/  FFMA R53, R68.reuse, R156, R53 ;  /* 0x0000009c44357223 */ /* 0x040fe20000000035 */
[----:B------:R-:W-:Y:S02]  /*28a0*/  IMAD.MOV.U32 R156, RZ, RZ, RZ ;  /* 0x000000ffff9c7224 */ /* 0x000fe400078e00ff */
[----:B------:R-:W-:Y:S01]  /*28b0*/  @!P6 LDS R84, [R73+-0x600] ;  /* 0xfffa00004954e984 */ /* 0x000fe20000000800 */
[C---:B------:R-:W-:Y:S01]  /*28c0*/  FFMA R51, R68.reuse, R154, R51 ;  /* 0x0000009a44337223 */ /* 0x040fe20000000033 */
[----:B------:R-:W-:Y:S02]  /*28d0*/  HFMA2 R154, -RZ, RZ, 0, 0 ;  /* 0x00000000ff9a7431 */ /* 0x000fe400000001ff */
[----:B------:R-:W-:Y:S01]  /*28e0*/  @!P6 LDS R86, [R73+-0x5e0] ;  /* 0xfffa20004956e984 */ /* 0x000fe20000000800 */
[----:B------:R-:W-:Y:S01]  /*28f0*/  FFMA R49, R68, R152, R49 ;  /* 0x0000009844317223 */ /* 0x000fe20000000031 */
[----:B------:R-:W-:-:S02]  /*2900*/  IMAD.MOV.U32 R152, RZ, RZ, RZ ;  /* 0x000000ffff987224 */ /* 0x000fc400078e00ff */
[----:B------:R-:W-:Y:S04]  /*2910*/  @!P6 LDS R88, [R73+0xc0] ;  /* 0x0000c0004958e984 */ /* 0x000fe80000000800 */
[----:B------:R-:W-:Y:S04]  /*2920*/  @!P6 LDS R90, [R73+0xe0] ;  /* 0x0000e000495ae984 */ /* 0x000fe80000000800 */
[----:B------:R-:W-:Y:S04]  /*2930*/  @!P6 LDS R98, [R73+-0x2a0] ;  /* 0xfffd60004962e984 */ /* 0x000fe80000000800 */
[----:B------:R-:W-:Y:S04]  /*2940*/  @!P6 LDS R80, [R73+-0x280] ;  /* 0xfffd80004950e984 */ /* 0x000fe80000000800 */
[----:B------:R-:W-:Y:S04]  /*2950*/  @!P6 LDS R82, [R73+0x420] ;  /* 0x000420004952e984 */ /* 0x000fe80000000800 */
[----:B------:R-:W-:Y:S04]  /*2960*/  @!P6 LDS R78, [R73+0x440] ;  /* 0x00044000494ee984 */ /* 0x000fe80000000800 */
[----:B------:R-:W0:Y:S04]  /*2970*/  @!P6 LDS R94, [R73+-0x6c0] ;  /* 0xfff94000495ee984 */ /* 0x000e280000000800 */
[----:B------:R-:W1:Y:S04]  /*2980*/  @!P6 LDS R92, [R73+-0x6a0] ;  /* 0xfff96000495ce984 */ /* 0x000e680000000800 */
[----:B------:R-:W2:Y:S04]  /*2990*/  @!P6 LDS R251, [R73] ;  /* 0x0000000049fbe984 */ /* 0x000ea80000000800 */
[----:B------:R-:W3:Y:S04]  /*29a0*/  @!P6 LDS R249, [R73+0x20] ;  /* 0x0000200049f9e984 */ /* 0x000ee80000000800 */
[----:B------:R-:W4:Y:S04]  /*29b0*/  @!P6 LDS R247, [R73+-0x360] ;  /* 0xfffca00049f7e984 */ /* 0x000f280000000800 */
[----:B------:R-:W5:Y:S04]  /*29c0*/  @!P6 LDS R165, [R73+-0x340] ;  /* 0xfffcc00049a5e984 */ /* 0x000f680000000800 */
[----:B------:R-:W5:Y:S04]  /*29d0*/  @!P6 LDS R163, [R73+0x360] ;  /* 0x0003600049a3e984 */ /* 0x000f680000000800 */
[----:B------:R-:W5:Y:S04]  /*29e0*/  @!P6 LDS R161, [R73+0x380] ;  /* 0x0003800049a1e984 */ /* 0x000f680000000800 */
[----:B------:R-:W5:Y:S04]  /*29f0*/  @!P6 LDS R159, [R73+-0x660] ;  /* 0xfff9a000499fe984 */ /* 0x000f680000000800 */
[----:B------:R-:W5:Y:S04]  /*2a00*/  @!P6 LDS R157, [R73+-0x640] ;  /* 0xfff9c000499de984 */ /* 0x000f680000000800 */
[----:B------:R-:W5:Y:S01]  /*2a10*/  @!P6 LDS R155, [R73+0x60] ;  /* 0x00006000499be984 */ /* 0x000f620000000800 */
[----:B0-----:R-:W-:-:S03]  /*2a20*/  FFMA R188, R69, R94, R188 ;  /* 0x0000005e45bc7223 */ /* 0x001fc600000000bc */
[----:B------:R-:W0:Y:S01]  /*2a30*/  @!P6 LDS R153, [R73+0x80] ;  /* 0x000080004999e984 */ /* 0x000e220000000800 */
[----:B-1----:R-:W-:-:S03]  /*2a40*/  FFMA R186, R69, R92, R186 ;  /* 0x0000005c45ba7223 */ /* 0x002fc600000000ba */
[----:B------:R-:W1:Y:S01]  /*2a50*/  @!P6 LDS R151, [R73+-0x300] ;  /* 0xfffd00004997e984 */ /* 0x000e620000000800 */
[C---:B--2---:R-:W-:Y:S01]  /*2a60*/  FFMA R184, R69.reuse, R251, R184 ;  /* 0x000000fb45b87223 */ /* 0x044fe200000000b8 */
[----:B------:R-:W-:Y:S02]  /*2a70*/  HFMA2 R251, -RZ, RZ, 0, 0 ;  /* 0x00000000fffb7431 */ /* 0x000fe400000001ff */
[----:B------:R-:W2:Y:S01]  /*2a80*/  @!P6 LDS R149, [R73+-0x2e0] ;  /* 0xfffd20004995e984 */ /* 0x000ea20000000800 */
[C---:B---3--:R-:W-:Y:S01]  /*2a90*/  FFMA R182, R69.reuse, R249, R182 ;  /* 0x000000f945b67223 */ /* 0x048fe200000000b6 */
[----:B------:R-:W-:Y:S02]  /*2aa0*/  IMAD.MOV.U32 R249, RZ, RZ, RZ ;  /* 0x000000fffff97224 */ /* 0x000fe400078e00ff */
[----:B------:R-:W3:Y:S01]  /*2ab0*/  @!P6 LDS R147, [R73+0x3c0] ;  /* 0x0003c0004993e984 */ /* 0x000ee20000000800 */
[----:B----4-:R-:W-:Y:S01]  /*2ac0*/  FFMA R180, R69, R247, R180 ;  /* 0x000000f745b47223 */ /* 0x010fe200000000b4 */
[----:B------:R-:W-:-:S02]  /*2ad0*/  MOV R247, RZ ;  /* 0x000000ff00f77202 */ /* 0x000fc40000000f00 */
[----:B------:R-:W4:Y:S01]  /*2ae0*/  @!P6 LDS R145, [R73+0x3e0] ;  /* 0x0003e0004991e984 */ /* 0x000f220000000800 */
[C---:B-----5:R-:W-:Y:S01]  /*2af0*/  FFMA R178, R69.reuse, R165, R178 ;  /* 0x000000a545b27223 */ /* 0x060fe200000000b2 */
[----:B------:R-:W-:Y:S02]  /*2b00*/  IMAD.MOV.U32 R165, RZ, RZ, RZ ;  /* 0x000000ffffa57224 */ /* 0x000fe400078e00ff */
[----:B------:R-:W-:Y:S01]  /*2b10*/  @!P6 LDS R75, [R73+-0x660] ;  /* 0xfff9a000494be984 */ /* 0x000fe20000000800 */
[C---:B------:R-:W-:Y:S01]  /*2b20*/  FFMA R176, R69.reuse, R163, R176 ;  /* 0x000000a345b07223 */ /* 0x040fe200000000b0 */
[----:B------:R-:W-:Y:S02]  /*2b30*/  HFMA2 R163, -RZ, RZ, 0, 0 ;  /* 0x00000000ffa37431 */ /* 0x000fe400000001ff */
[----:B------:R-:W-:Y:S01]  /*2b40*/  @!P6 LDS R77, [R73+-0x640] ;  /* 0xfff9c000494de984 */ /* 0x000fe20000000800 */
[----:B------:R-:W-:Y:S01]  /*2b50*/  FFMA R174, R69, R161, R174 ;  /* 0x000000a145ae7223 */ /* 0x000fe200000000ae */
[----:B------:R-:W-:-:S02]  /*2b60*/  IMAD.MOV.U32 R161, RZ, RZ, RZ ;  /* 0x000000ffffa17224 */ /* 0x000fc400078e00ff */
[----:B------:R-:W-:Y:S01]  /*2b70*/  @!P6 LDS R79, [R73+0x60] ;  /* 0x00006000494fe984 */ /* 0x000fe20000000800 */
[C---:B------:R-:W-:Y:S01]  /*2b80*/  FFMA R64, R69.reuse, R159, R64 ;  /* 0x0000009f45407223 */ /* 0x040fe20000000040 */
[----:B------:R-:W-:Y:S02]  /*2b90*/  IMAD.MOV.U32 R159, RZ, RZ, RZ ;  /* 0x000000ffff9f7224 */ /* 0x000fe400078e00ff */
[----:B------:R-:W-:Y:S01]  /*2ba0*/  @!P6 LDS R81, [R73+0x80] ;  /* 0x000080004951e984 */ /* 0x000fe20000000800 */
[C---:B------:R-:W-:Y:S01]  /*2bb0*/  FFMA R62, R69.reuse, R157, R62 ;  /* 0x0000009d453e7223 */ /* 0x040fe2000000003e */
[----:B------:R-:W-:Y:S02]  /*2bc0*/  HFMA2 R157, -RZ, RZ, 0, 0 ;  /* 0x00000000ff9d7431 */ /* 0x000fe400000001ff */
[----:B------:R-:W-:Y:S01]  /*2bd0*/  @!P6 LDS R83, [R73+-0x300] ;  /* 0xfffd00004953e984 */ /* 0x000fe20000000800 */
[----:B------:R-:W-:Y:S01]  /*2be0*/  FFMA R60, R69, R155, R60 ;  /* 0x0000009b453c7223 */ /* 0x000fe2000000003c */
[----:B------:R-:W-:-:S02]  /*2bf0*/  IMAD.MOV.U32 R155, RZ, RZ, RZ ;  /* 0x000000ffff9b7224 */ /* 0x000fc400078e00ff */
[----:B------:R-:W-:Y:S01]  /*2c00*/  @!P6 LDS R85, [R73+-0x2e0] ;  /* 0xfffd20004955e984 */ /* 0x000fe20000000800 */
[C---:B0-----:R-:W-:Y:S01]  /*2c10*/  FFMA R58, R69.reuse, R153, R58 ;  /* 0x00000099453a7223 */ /* 0x041fe2000000003a */
[----:B------:R-:W-:Y:S02]  /*2c20*/  MOV R153, RZ ;  /* 0x000000ff00997202 */ /* 0x000fe40000000f00 */
[----:B------:R-:W-:Y:S01]  /*2c30*/  @!P6 LDS R143, [R73+0x3c0] ;  /* 0x0003c000498fe984 */ /* 0x000fe20000000800 */
[C---:B-1----:R-:W-:Y:S01]  /*2c40*/  FFMA R56, R69.reuse, R151, R56 ;  /* 0x0000009745387223 */ /* 0x042fe20000000038 */
[----:B------:R-:W-:Y:S02]  /*2c50*/  IMAD.MOV.U32 R151, RZ, RZ, RZ ;  /* 0x000000ffff977224 */ /* 0x000fe400078e00ff */
[----:B------:R-:W-:Y:S01]  /*2c60*/  @!P6 LDS R87, [R73+0x3e0] ;  /* 0x0003e0004957e984 */ /* 0x000fe20000000800 */
[----:B--2---:R-:W-:Y:S01]  /*2c70*/  FFMA R54, R69, R149, R54 ;  /* 0x0000009545367223 */ /* 0x004fe20000000036 */
[----:B------:R-:W-:-:S02]  /*2c80*/  HFMA2 R149, -RZ, RZ, 0, 0 ;  /* 0x00000000ff957431 */ /* 0x000fc400000001ff */
[----:B------:R-:W-:Y:S01]  /*2c90*/  @!P6 LDS R141, [R73+-0x600] ;  /* 0xfffa0000498de984 */ /* 0x000fe20000000800 */
[C---:B---3--:R-:W-:Y:S01]  /*2ca0*/  FFMA R52, R69.reuse, R147, R52 ;  /* 0x0000009345347223 */ /* 0x048fe20000000034 */
[----:B------:R-:W-:Y:S02]  /*2cb0*/  IMAD.MOV.U32 R147, RZ, RZ, RZ ;  /* 0x000000ffff937224 */ /* 0x000fe400078e00ff */
[----:B------:R-:W-:Y:S01]  /*2cc0*/  @!P6 LDS R139, [R73+-0x5e0] ;  /* 0xfffa2000498be984 */ /* 0x000fe20000000800 */
[----:B----4-:R-:W-:Y:S01]  /*2cd0*/  FFMA R50, R69, R145, R50 ;  /* 0x0000009145327223 */ /* 0x010fe20000000032 */
[----:B------:R-:W-:Y:S02]  /*2ce0*/  MOV R145, RZ ;  /* 0x000000ff00917202 */ /* 0x000fe40000000f00 */
[----:B------:R-:W-:Y:S04]  /*2cf0*/  @!P6 LDS R99, [R73+0xc0] ;  /* 0x0000c0004963e984 */ /* 0x000fe80000000800 */
[----:B------:R-:W-:Y:S04]  /*2d00*/  @!P6 LDS R97, [R73+0xe0] ;  /* 0x0000e0004961e984 */ /* 0x000fe80000000800 */
[----:B------:R-:W-:Y:S04]  /*2d10*/  @!P6 LDS R95, [R73+-0x2a0] ;  /* 0xfffd6000495fe984 */ /* 0x000fe80000000800 */
[----:B------:R-:W-:Y:S04]  /*2d20*/  @!P6 LDS R93, [R73+-0x280] ;  /* 0xfffd8000495de984 */ /* 0x000fe80000000800 */
[----:B------:R-:W-:Y:S04]  /*2d30*/  @!P6 LDS R91, [R73+0x420] ;  /* 0x00042000495be984 */ /* 0x000fe80000000800 */
[----:B------:R-:W-:Y:S01]  /*2d40*/  @!P6 LDS R89, [R73+0x440] ;  /* 0x000440004959e984 */ /* 0x000fe20000000800 */
[----:B------:R-:W-:-:S03]  /*2d50*/  ISETP.NE.AND P6, PT, R164, RZ, PT ;  /* 0x000000ffa400720c */ /* 0x000fc60003fc5270 */
[----:B------:R-:W-:Y:S04]  /*2d60*/  STL [R1], R187 ;  /* 0x000000bb01007387 */ /* 0x000fe80000100800 */
[----:B------:R-:W-:Y:S04]  /*2d70*/  STL [R1+0x80], R185 ;  /* 0x000080b901007387 */ /* 0x000fe80000100800 */
[----:B------:R-:W-:Y:S04]  /*2d80*/  STL [R1+0x100], R183 ;  /* 0x000100b701007387 */ /* 0x000fe80000100800 */
[----:B------:R-:W0:Y:S04]  /*2d90*/  @P6 LDS R242, [R73+-0x6b8] ;  /* 0xfff9480049f26984 */ /* 0x000e280000000800 */
[----:B------:R-:W1:Y:S04]  /*2da0*/  @P6 LDS R244, [R73+-0x358] ;  /* 0xfffca80049f46984 */ /* 0x000e680000000800 */
[----:B------:R-:W2:Y:S04]  /*2db0*/  @P6 LDS R246, [R73+-0x338] ;  /* 0xfffcc80049f66984 */ /* 0x000ea80000000800 */
[----:B------:R-:W3:Y:S04]  /*2dc0*/  @P6 LDS R71, [R73+0x8] ;  /* 0x0000080049476984 */ /* 0x000ee80000000800 */
[----:B------:R-:W4:Y:S04]  /*2dd0*/  @P6 LDS R248, [R73+-0x698] ;  /* 0xfff9680049f86984 */ /* 0x000f280000000800 */
[----:B------:R-:W-:Y:S04]  /*2de0*/  @P6 LDS R158, [R73+-0x2f8] ;  /* 0xfffd0800499e6984 */ /* 0x000fe80000000800 */
[----:B------:R-:W5:Y:S04]  /*2df0*/  @P6 LDS R160, [R73+0x88] ;  /* 0x0000880049a06984 */ /* 0x000f680000000800 */
[----:B------:R-:W5:Y:S04]  /*2e00*/  @P6 LDS R162, [R73+-0x2f8] ;  /* 0xfffd080049a26984 */ /* 0x000f680000000800 */
[----:B------:R-:W-:Y:S04]  /*2e10*/  @P6 LDS R154, [R73+0x68] ;  /* 0x00006800499a6984 */ /* 0x000fe80000000800 */
[----:B------:R-:W-:Y:S01]  /*2e20*/  @P6 LDS R156, [R73+0x88] ;  /* 0x00008800499c6984 */ /* 0x000fe20000000800 */
[----:B0-----:R-:W-:Y:S01]  /*2e30*/  FFMA R127, R68, R242, R127 ;  /* 0x000000f2447f7223 */ /* 0x001fe2000000007f */
[----:B------:R-:W-:-:S02]  /*2e40*/  IMAD.MOV.U32 R242, RZ, RZ, RZ ;  /* 0x000000fffff27224 */ /* 0x000fc400078e00ff */
[----:B------:R-:W-:Y:S01]  /*2e50*/  @P6 LDS R150, [R73+-0x658] ;  /* 0xfff9a80049966984 */ /* 0x000fe20000000800 */
[C---:B-1----:R-:W-:Y:S01]  /*2e60*/  FFMA R119, R68.reuse, R244, R119 ;  /* 0x000000f444777223 */ /* 0x042fe20000000077 */
[----:B------:R-:W-:Y:S02]  /*2e70*/  IMAD.MOV.U32 R244, RZ, RZ, RZ ;  /* 0x000000fffff47224 */ /* 0x000fe400078e00ff */
[----:B------:R-:W-:Y:S01]  /*2e80*/  @P6 LDS R152, [R73+-0x638] ;  /* 0xfff9c80049986984 */ /* 0x000fe20000000800 */
[C---:B--2---:R-:W-:Y:S01]  /*2e90*/  FFMA R117, R68.reuse, R246, R117 ;  /* 0x000000f644757223 */ /* 0x044fe20000000075 */
[----:B------:R-:W-:Y:S02]  /*2ea0*/  HFMA2 R246, -RZ, RZ, 0, 0 ;  /* 0x00000000fff67431 */ /* 0x000fe400000001ff */
[----:B------:R-:W0:Y:S01]  /*2eb0*/  @P6 LDS R242, [R73+0x28] ;  /* 0x0000280049f26984 */ /* 0x000e220000000800 */
[----:B---3--:R-:W-:Y:S01]  /*2ec0*/  FFMA R123, R68, R71, R123 ;  /* 0x00000047447b7223 */ /* 0x008fe2000000007b */
[----:B------:R-:W-:-:S02]  /*2ed0*/  IMAD.MOV.U32 R71, RZ, RZ, RZ ;  /* 0x000000ffff477224 */ /* 0x000fc400078e00ff */
[----:B------:R-:W1:Y:S01]  /*2ee0*/  @P6 LDS R244, [R73+-0x638] ;  /* 0xfff9c80049f46984 */ /* 0x000e620000000800 */
[C---:B----4-:R-:W-:Y:S01]  /*2ef0*/  FFMA R125, R68.reuse, R248, R125 ;  /* 0x000000f8447d7223 */ /* 0x050fe2000000007d */
[----:B------:R-:W-:Y:S02]  /*2f00*/  HFMA2 R248, -RZ, RZ, 0, 0 ;  /* 0x00000000fff87431 */ /* 0x000fe400000001ff */
[----:B------:R-:W2:Y:S04]  /*2f10*/  @P6 LDS R161, [R73+-0x638] ;  /* 0xfff9c80049a16984 */ /* 0x000ea80000000800 */
[----:B------:R-:W3:Y:S01]  /*2f20*/  @P6 LDS R246, [R73+0x68] ;  /* 0x0000680049f66984 */ /* 0x000ee20000000800 */
[----:B-----5:R-:W-:Y:S01]  /*2f30*/  FFMA R27, R68, R160, R27 ;  /* 0x000000a0441b7223 */ /* 0x020fe2000000001b */
[----:B------:R-:W-:-:S02]  /*2f40*/  IMAD.MOV.U32 R160, RZ, RZ, RZ ;  /* 0x000000ffffa07224 */ /* 0x000fc400078e00ff */
[----:B------:R-:W4:Y:S01]  /*2f50*/  @P6 LDS R71, [R73+0x388] ;  /* 0x0003880049476984 */ /* 0x000f220000000800 */
[C---:B------:R-:W-:Y:S01]  /*2f60*/  FFMA R25, R68.reuse, R162, R25 ;  /* 0x000000a244197223 */ /* 0x040fe20000000019 */
[----:B------:R-:W-:Y:S02]  /*2f70*/  MOV R162, RZ ;  /* 0x000000ff00a27202 */ /* 0x000fe40000000f00 */
[----:B------:R-:W5:Y:S04]  /*2f80*/  @P6 LDS R248, [R73+0x368] ;  /* 0x0003680049f86984 */ /* 0x000f680000000800 */
[----:B------:R-:W-:Y:S04]  /*2f90*/  @P6 LDS R160, [R73+0xe8] ;  /* 0x0000e80049a06984 */ /* 0x000fe80000000800 */
[----:B------:R-:W-:Y:S04]  /*2fa0*/  @P6 LDS R162, [R73+-0x298] ;  /* 0xfffd680049a26984 */ /* 0x000fe80000000800 */
[----:B------:R-:W5:Y:S04]  /*2fb0*/  @P6 LDS R163, [R73+0x68] ;  /* 0x0000680049a36984 */ /* 0x000f680000000800 */
[----:B------:R-:W5:Y:S01]  /*2fc0*/  @P6 LDS R165, [R73+0x88] ;  /* 0x0000880049a56984 */ /* 0x000f620000000800 */
[----:B0-----:R-:W-:Y:S01]  /*2fd0*/  FFMA R121, R68, R242, R121 ;  /* 0x000000f244797223 */ /* 0x001fe20000000079 */
[----:B------:R-:W-:-:S02]  /*2fe0*/  MOV R242, RZ ;  /* 0x000000ff00f27202 */ /* 0x000fc40000000f00 */
[----:B------:R-:W0:Y:S01]  /*2ff0*/  @P6 LDS R247, [R73+-0x2f8] ;  /* 0xfffd080049f76984 */ /* 0x000e220000000800 */
[----:B-1----:R-:W-:Y:S01]  /*3000*/  FFMA R31, R68, R244, R31 ;  /* 0x000000f4441f7223 */ /* 0x002fe2000000001f */
[----:B------:R-:W-:Y:S02]  /*3010*/  HFMA2 R244, -RZ, RZ, 0, 0 ;  /* 0x00000000fff47431 */ /* 0x000fe400000001ff */
[----:B------:R-:W1:Y:S01]  /*3020*/  @P6 LDS R249, [R73+-0x2d8] ;  /* 0xfffd280049f96984 */ /* 0x000e620000000800 */
[----:B--2---:R-:W-:-:S03]  /*3030*/  FFMA R28, R69, R161, R28 ;  /* 0x000000a1451c7223 */ /* 0x004fc6000000001c */
[----:B------:R-:W2:Y:S01]  /*3040*/  @P6 LDS R242, [R73+-0x658] ;  /* 0xfff9a80049f26984 */ /* 0x000ea20000000800 */
[C---:B---3--:R-:W-:Y:S01]  /*3050*/  FFMA R29, R68.reuse, R246, R29 ;  /* 0x000000f6441d7223 */ /* 0x048fe2000000001d */
[----:B------:R-:W-:Y:S02]  /*3060*/  IMAD.MOV.U32 R246, RZ, RZ, RZ ;  /* 0x000000fffff67224 */ /* 0x000fe400078e00ff */
[----:B------:R-:W3:Y:S01]  /*3070*/  @P6 LDS R251, [R73+0x3c8] ;  /* 0x0003c80049fb6984 */ /* 0x000ee20000000800 */
[----:B----4-:R-:W-:-:S03]  /*3080*/  FFMA R113, R68, R71, R113 ;  /* 0x0000004744717223 */ /* 0x010fc60000000071 */
[----:B------:R-:W4:Y:S01]  /*3090*/  @P6 LDS R244, [R73+0x3c8] ;  /* 0x0003c80049f46984 */ /* 0x000f220000000800 */
[----:B-----5:R-:W-:-:S03]  /*30a0*/  FFMA R115, R68, R248, R115 ;  /* 0x000000f844737223 */ /* 0x020fc60000000073 */
[----:B------:R5:W4:Y:S04]  /*30b0*/  LDS.64 R70, [R72+-0x1000] ;  /* 0xfff0000048467984 */ /* 0x000b280000000a00 */
[----:B------:R-:W4:Y:S04]  /*30c0*/  @P6 LDS R246, [R73+0x3e8] ;  /* 0x0003e80049f66984 */ /* 0x000f280000000800 */
[----:B------:R-:W-:Y:S01]  /*30d0*/  @P6 LDS R145, [R73+-0x658] ;  /* 0xfff9a80049916984 */ /* 0x000fe20000000800 */
[----:B-----5:R-:W-:Y:S01]  /*30e0*/  IADD3 R72, PT, PT, R72, 0x100, RZ ;  /* 0x0000010048487810 */ /* 0x020fe20007ffe0ff */
[----:B------:R-:W-:-:S02]  /*30f0*/  FFMA R26, R69, R163, R26 ;  /* 0x000000a3451a7223 */ /* 0x000fc4000000001a */
[----:B------:R-:W-:Y:S01]  /*3100*/  @P6 LDS R147, [R73+-0x638] ;  /* 0xfff9c80049936984 */ /* 0x000fe20000000800 */
[----:B------:R-:W-:-:S03]  /*3110*/  FFMA R24, R69, R165, R24 ;  /* 0x000000a545187223 */ /* 0x000fc60000000018 */
[----:B------:R-:W-:Y:S04]  /*3120*/  @P6 LDS R149, [R73+0x68] ;  /* 0x0000680049956984 */ /* 0x000fe80000000800 */
[----:B------:R-:W-:Y:S01]  /*3130*/  @P6 LDS R151, [R73+0x88] ;  /* 0x0000880049976984 */ /* 0x000fe20000000800 */
[----:B0-----:R-:W-:-:S03]  /*3140*/  FFMA R22, R69, R247, R22 ;  /* 0x000000f745167223 */ /* 0x001fc60000000016 */
[----:B------:R-:W-:Y:S01]  /*3150*/  @P6 LDS R153, [R73+-0x2f8] ;  /* 0xfffd080049996984 */ /* 0x000fe20000000800 */
[C---:B-1----:R-:W-:Y:S01]  /*3160*/  FFMA R20, R69.reuse, R249, R20 ;  /* 0x000000f945147223 */ /* 0x042fe20000000014 */
[----:B--2---:R-:W-:Y:S01]  /*3170*/  FFMA R32, R68, R242, R32 ;  /* 0x000000f244207223 */ /* 0x004fe20000000020 */
[----:B------:R-:W-:Y:S01]  /*3180*/  IMAD.MOV.U32 R242, RZ, RZ, RZ ;  /* 0x000000fffff27224 */ /* 0x000fe200078e00ff */
[----:B------:R-:W-:Y:S01]  /*3190*/  @P6 LDS R155, [R73+-0x2d8] ;  /* 0xfffd2800499b6984 */ /* 0x000fe20000000800 */
[----:B---3--:R-:W-:-:S03]  /*31a0*/  FFMA R18, R69, R251, R18 ;  /* 0x000000fb45127223 */ /* 0x008fc60000000012 */
[----:B------:R-:W-:Y:S01]  /*31b0*/  @P6 LDS R157, [R73+0x3c8] ;  /* 0x0003c800499d6984 */ /* 0x000fe20000000800 */
[----:B----4-:R-:W-:Y:S01]  /*31c0*/  FFMA R21, R68, R244, R21 ;  /* 0x000000f444157223 */ /* 0x010fe20000000015 */
[----:B------:R-:W-:Y:S02]  /*31d0*/  HFMA2 R244, -RZ, RZ, 0, 0 ;  /* 0x00000000fff47431 */ /* 0x000fe400000001ff */
[----:B------:R-:W0:Y:S01]  /*31e0*/  @P6 LDS R242, [R73+-0x2d8] ;  /* 0xfffd280049f26984 */ /* 0x000e220000000800 */
[C---:B------:R-:W-:Y:S01]  /*31f0*/  FFMA R133, R70.reuse, R76, R133 ;  /* 0x0000004c46857223 */ /* 0x040fe20000000085 */
[C---:B------:R-:W-:Y:S01]  /*3200*/  FFMA R103, R70.reuse, R158, R103 ;  /* 0x0000009e46677223 */ /* 0x040fe20000000067 */
[----:B------:R-:W-:Y:S02]  /*3210*/  HFMA2 R76, -RZ, RZ, 0, 0 ;  /* 0x00000000ff4c7431 */ /* 0x000fe400000001ff */
[----:B------:R-:W-:Y:S01]  /*3220*/  FFMA R171, R70, R96, R171 ;  /* 0x0000006046ab7223 */ /* 0x000fe200000000ab */
[----:B------:R-:W-:-:S02]  /*3230*/  HFMA2 R158, -RZ, RZ, 0, 0 ;  /* 0x00000000ff9e7431 */ /* 0x000fc400000001ff */
[----:B------:R-:W-:Y:S01]  /*3240*/  FFMA R19, R68, R246, R19 ;  /* 0x000000f644137223 */ /* 0x000fe20000000013 */
[C---:B------:R-:W-:Y:S01]  /*3250*/  FFMA R107, R70.reuse, R154, R107 ;  /* 0x0000009a466b7223 */ /* 0x040fe2000000006b */
[C---:B------:R-:W-:Y:S01]  /*3260*/  FFMA R105, R70.reuse, R156, R105 ;  /* 0x0000009c46697223 */ /* 0x040fe20000000069 */
[----:B------:R-:W-:Y:S01]  /*3270*/  IMAD.MOV.U32 R96, RZ, RZ, RZ ;  /* 0x000000ffff607224 */ /* 0x000fe200078e00ff */
[----:B------:R-:W-:Y:S01]  /*3280*/  MOV R154, RZ ;  /* 0x000000ff009a7202 */ /* 0x000fe20000000f00 */
[----:B------:R-:W-:Y:S01]  /*3290*/  IMAD.MOV.U32 R156, RZ, RZ, RZ ;  /* 0x000000ffff9c7224 */ /* 0x000fe200078e00ff */
[----:B------:R-:W1:Y:S01]  /*32a0*/  @P6 LDS R244, [R73+0x428] ;  /* 0x0004280049f46984 */ /* 0x000e620000000800 */
[----:B------:R-:W-:Y:S02]  /*32b0*/  IMAD.MOV.U32 R246, RZ, RZ, RZ ;  /* 0x000000fffff67224 */ /* 0x000fe400078e00ff */
[C---:B------:R-:W-:Y:S01]  /*32c0*/  FFMA R167, R70.reuse, R142, R167 ;  /* 0x0000008e46a77223 */ /* 0x040fe200000000a7 */
[C---:B------:R-:W-:Y:S01]  /*32d0*/  FFMA R111, R70.reuse, R150, R111 ;  /* 0x00000096466f7223 */ /* 0x040fe2000000006f */
[----:B------:R-:W2:Y:S01]  /*32e0*/  @P6 LDS R76, [R73+0x3c8] ;  /* 0x0003c800494c6984 */ /* 0x000ea20000000800 */
[C---:B------:R-:W-:Y:S01]  /*32f0*/  FFMA R43, R70.reuse, R88, R43 ;  /* 0x00000058462b7223 */ /* 0x040fe2000000002b */
[----:B------:R-:W-:Y:S01]  /*3300*/  FFMA R37, R70, R80, R37 ;  /* 0x0000005046257223 */ /* 0x000fe20000000025 */
[----:B------:R-:W-:Y:S01]  /*3310*/  HFMA2 R142, -RZ, RZ, 0, 0 ;  /* 0x00000000ff8e7431 */ /* 0x000fe200000001ff */
[----:B------:R-:W3:Y:S01]  /*3320*/  @P6 LDS R96, [R73+0x3e8] ;  /* 0x0003e80049606984 */ /* 0x000ee20000000800 */
[----:B------:R-:W-:-:S02]  /*3330*/  HFMA2 R150, -RZ, RZ, 0, 0 ;  /* 0x00000000ff967431 */ /* 0x000fc400000001ff */
[C---:B------:R-:W-:Y:S01]  /*3340*/  FFMA R169, R70.reuse, R144, R169 ;  /* 0x0000009046a97223 */ /* 0x040fe200000000a9 */
[----:B------:R-:W-:Y:S01]  /*3350*/  HFMA2 R80, -RZ, RZ, 0, 0 ;  /* 0x00000000ff507431 */ /* 0x000fe200000001ff */
[----:B------:R-:W4:Y:S01]  /*3360*/  @P6 LDS R154, [R73+-0x5f8] ;  /* 0xfffa0800499a6984 */ /* 0x000f220000000800 */
[----:B------:R-:W-:Y:S02]  /*3370*/  HFMA2 R88, -RZ, RZ, 0, 0 ;  /* 0x00000000ff587431 */ /* 0x000fe400000001ff */
[C---:B------:R-:W-:Y:S01]  /*3380*/  FFMA R137, R70.reuse, R140, R137 ;  /* 0x0000008c46897223 */ /* 0x040fe20000000089 */
[C---:B------:R-:W-:Y:S01]  /*3390*/  FFMA R135, R70.reuse, R138, R135 ;  /* 0x0000008a46877223 */ /* 0x040fe20000000087 */
[----:B------:R-:W5:Y:S01]  /*33a0*/  @P6 LDS R156, [R73+-0x5d8] ;  /* 0xfffa2800499c6984 */ /* 0x000f620000000800 */
[C---:B------:R-:W-:Y:S01]  /*33b0*/  FFMA R131, R70.reuse, R148, R131 ;  /* 0x0000009446837223 */ /* 0x040fe20000000083 */
[C---:B------:R-:W-:Y:S01]  /*33c0*/  FFMA R129, R70.reuse, R146, R129 ;  /* 0x0000009246817223 */ /* 0x040fe20000000081 */
[C---:B------:R-:W-:Y:S01]  /*33d0*/  FFMA R109, R70.reuse, R152, R109 ;  /* 0x00000098466d7223 */ /* 0x040fe2000000006d */
[----:B------:R-:W5:Y:S01]  /*33e0*/  @P6 LDS R158, [R73+0xc8] ;  /* 0x0000c800499e6984 */ /* 0x000f620000000800 */
[C---:B------:R-:W-:Y:S01]  /*33f0*/  FFMA R47, R70.reuse, R84, R47 ;  /* 0x00000054462f7223 */ /* 0x040fe2000000002f */
[C---:B------:R-:W-:Y:S01]  /*3400*/  FFMA R45, R70.reuse, R86, R45 ;  /* 0x00000056462d7223 */ /* 0x040fe2000000002d */
[C---:B------:R-:W-:Y:S01]  /*3410*/  FFMA R41, R70.reuse, R90, R41 ;  /* 0x0000005a46297223 */ /* 0x040fe20000000029 */
[----:B------:R-:W5:Y:S01]  /*3420*/  @P6 LDS R246, [R73+0x448] ;  /* 0x0004480049f66984 */ /* 0x000f620000000800 */
[C---:B------:R-:W-:Y:S01]  /*3430*/  FFMA R39, R70.reuse, R98, R39 ;  /* 0x0000006246277223 */ /* 0x040fe20000000027 */
[----:B------:R-:W-:Y:S01]  /*3440*/  FFMA R35, R70, R82, R35 ;  /* 0x0000005246237223 */ /* 0x000fe20000000023 */
[----:B0-----:R-:W-:Y:S01]  /*3450*/  FFMA R23, R68, R242, R23 ;  /* 0x000000f244177223 */ /* 0x001fe20000000017 */
[----:B------:R-:W-:-:S02]  /*3460*/  IMAD.MOV.U32 R68, RZ, RZ, RZ ;  /* 0x000000ffff447224 */ /* 0x000fc400078e00ff */
[C---:B------:R-:W-:Y:S01]  /*3470*/  FFMA R33, R70.reuse, R78, R33 ;  /* 0x0000004e46217223 */ /* 0x040fe20000000021 */
[----:B------:R-:W-:Y:S02]  /*3480*/  IMAD.MOV.U32 R242, RZ, RZ, RZ ;  /* 0x000000fffff27224 */ /* 0x000fe400078e00ff */
[C---:B------:R-:W-:Y:S01]  /*3490*/  FFMA R11, R70.reuse, R160, R11 ;  /* 0x000000a0460b7223 */ /* 0x040fe2000000000b */
[----:B------:R-:W-:Y:S01]  /*34a0*/  FFMA R9, R70, R162, R9 ;  /* 0x000000a246097223 */ /* 0x000fe20000000009 */
[----:B------:R-:W-:Y:S01]  /*34b0*/  MOV R138, RZ ;  /* 0x000000ff008a7202 */ /* 0x000fe20000000f00 */
[----:B------:R-:W0:Y:S01]  /*34c0*/  @P6 LDS R68, [R73+-0x2d8] ;  /* 0xfffd280049446984 */ /* 0x000e220000000800 */
[----:B------:R-:W-:Y:S01]  /*34d0*/  IMAD.MOV.U32 R140, RZ, RZ, RZ ;  /* 0x000000ffff8c7224 */ /* 0x000fe200078e00ff */
[----:B------:R-:W-:Y:S01]  /*34e0*/  MOV R146, RZ ;  /* 0x000000ff00927202 */ /* 0x000fe20000000f00 */
[----:B------:R-:W-:Y:S01]  /*34f0*/  IMAD.MOV.U32 R144, RZ, RZ, RZ ;  /* 0x000000ffff907224 */ /* 0x000fe200078e00ff */
[----:B------:R-:W0:Y:S01]  /*3500*/  @P6 LDS R242, [R73+-0x278] ;  /* 0xfffd880049f26984 */ /* 0x000e220000000800 */
[----:B------:R-:W-:-:S02]  /*3510*/  IMAD.MOV.U32 R148, RZ, RZ, RZ ;  /* 0x000000ffff947224 */ /* 0x000fc400078e00ff */
[C---:B-1----:R-:W-:Y:S01]  /*3520*/  FFMA R5, R70.reuse, R244, R5 ;  /* 0x000000f446057223 */ /* 0x042fe20000000005 */
[----:B------:R-:W-:Y:S01]  /*3530*/  IMAD.MOV.U32 R152, RZ, RZ, RZ ;  /* 0x000000ffff987224 */ /* 0x000fe200078e00ff */
[----:B------:R-:W-:Y:S01]  /*3540*/  MOV R84, RZ ;  /* 0x000000ff00547202 */ /* 0x000fe20000000f00 */
[----:B------:R-:W-:Y:S02]  /*3550*/  IMAD.MOV.U32 R78, RZ, RZ, RZ ;  /* 0x000000ffff4e7224 */ /* 0x000fe400078e00ff */
[C---:B--2---:R-:W-:Y:S01]  /*3560*/  FFMA R67, R70.reuse, R76, R67 ;  /* 0x0000004c46437223 */ /* 0x044fe20000000043 */
[----:B------:R-:W-:Y:S01]  /*3570*/  MOV R76, RZ ;  /* 0x000000ff004c7202 */ /* 0x000fe20000000f00 */
[----:B------:R-:W-:Y:S01]  /*3580*/  IMAD.MOV.U32 R82, RZ, RZ, RZ ;  /* 0x000000ffff527224 */ /* 0x000fe200078e00ff */
[----:B------:R-:W1:Y:S01]  /*3590*/  @P6 LDS R138, [R73+-0x6b8] ;  /* 0xfff94800498a6984 */ /* 0x000e620000000800 */
[----:B---3--:R-:W-:Y:S01]  /*35a0*/  FFMA R65, R70, R96, R65 ;  /* 0x0000006046417223 */ /* 0x008fe20000000041 */
[----:B------:R-:W-:-:S02]  /*35b0*/  IMAD.MOV.U32 R86, RZ, RZ, RZ ;  /* 0x000000ffff567224 */ /* 0x000fc400078e00ff */
[C---:B------:R-:W-:Y:S01]  /*35c0*/  FFMA R172, R71.reuse, R75, R172 ;  /* 0x0000004b47ac7223 */ /* 0x040fe200000000ac */
[----:B------:R-:W-:Y:S02]  /*35d0*/  IMAD.MOV.U32 R90, RZ, RZ, RZ ;  /* 0x000000ffff5a7224 */ /* 0x000fe400078e00ff */
[C---:B----4-:R-:W-:Y:S01]  /*35e0*/  FFMA R17, R70.reuse, R154, R17 ;  /* 0x0000009a46117223 */ /* 0x050fe20000000011 */
[----:B------:R-:W2:Y:S01]  /*35f0*/  @P6 LDS R140, [R73+-0x698] ;  /* 0xfff96800498c6984 */ /* 0x000ea20000000800 */
[C---:B------:R-:W-:Y:S01]  /*3600*/  FFMA R170, R71.reuse, R77, R170 ;  /* 0x0000004d47aa7223 */ /* 0x040fe200000000aa */
[C---:B------:R-:W-:Y:S01]  /*3610*/  FFMA R168, R71.reuse, R79, R168 ;  /* 0x0000004f47a87223 */ /* 0x040fe200000000a8 */
[C---:B-----5:R-:W-:Y:S01]  /*3620*/  FFMA R15, R70.reuse, R156, R15 ;  /* 0x0000009c460f7223 */ /* 0x060fe2000000000f */
[----:B------:R-:W3:Y:S01]  /*3630*/  @P6 LDS R142, [R73+0x8] ;  /* 0x00000800498e6984 */ /* 0x000ee20000000800 */
[C---:B------:R-:W-:Y:S01]  /*3640*/  FFMA R166, R71.reuse, R81, R166 ;  /* 0x0000005147a67223 */ /* 0x040fe200000000a6 */
[C---:B------:R-:W-:Y:S01]  /*3650*/  FFMA R136, R71.reuse, R83, R136 ;  /* 0x0000005347887223 */ /* 0x040fe20000000088 */
[C---:B------:R-:W-:Y:S01]  /*3660*/  FFMA R13, R70.reuse, R158, R13 ;  /* 0x0000009e460d7223 */ /* 0x040fe2000000000d */
[----:B------:R-:W4:Y:S01]  /*3670*/  @P6 LDS R144, [R73+0x28] ;  /* 0x0000280049906984 */ /* 0x000f220000000800 */
[C---:B------:R-:W-:Y:S01]  /*3680*/  FFMA R134, R71.reuse, R85, R134 ;  /* 0x0000005547867223 */ /* 0x040fe20000000086 */
[C---:B------:R-:W-:Y:S01]  /*3690*/  FFMA R132, R71.reuse, R143, R132 ;  /* 0x0000008f47847223 */ /* 0x040fe20000000084 */
[C---:B------:R-:W-:Y:S01]  /*36a0*/  FFMA R3, R70.reuse, R246, R3 ;  /* 0x000000f646037223 */ /* 0x040fe20000000003 */
[----:B------:R-:W5:Y:S01]  /*36b0*/  @P6 LDS R146, [R73+-0x358] ;  /* 0xfffca80049926984 */ /* 0x000f620000000800 */
[C---:B------:R-:W-:Y:S01]  /*36c0*/  FFMA R130, R71.reuse, R87, R130 ;  /* 0x0000005747827223 */ /* 0x040fe20000000082 */
[C---:B------:R-:W-:Y:S01]  /*36d0*/  FFMA R112, R71.reuse, R145, R112 ;  /* 0x0000009147707223 */ /* 0x040fe20000000070 */
[C---:B------:R-:W-:Y:S01]  /*36e0*/  FFMA R110, R71.reuse, R147, R110 ;  /* 0x00000093476e7223 */ /* 0x040fe2000000006e */
[----:B------:R-:W5:Y:S01]  /*36f0*/  @P6 LDS R148, [R73+-0x338] ;  /* 0xfffcc80049946984 */ /* 0x000f620000000800 */
[C---:B------:R-:W-:Y:S01]  /*3700*/  FFMA R108, R71.reuse, R149, R108 ;  /* 0x00000095476c7223 */ /* 0x040fe2000000006c */
[C---:B------:R-:W-:Y:S01]  /*3710*/  FFMA R106, R71.reuse, R151, R106 ;  /* 0x00000097476a7223 */ /* 0x040fe2000000006a */
[C---:B------:R-:W-:Y:S01]  /*3720*/  FFMA R104, R71.reuse, R153, R104 ;  /* 0x0000009947687223 */ /* 0x040fe20000000068 */
[----:B------:R-:W5:Y:S01]  /*3730*/  @P6 LDS R150, [R73+0x368] ;  /* 0x0003680049966984 */ /* 0x000f620000000800 */
[C---:B0-----:R-:W-:Y:S01]  /*3740*/  FFMA R101, R70.reuse, R68, R101 ;  /* 0x0000004446657223 */ /* 0x041fe20000000065 */
[----:B------:R-:W-:Y:S01]  /*3750*/  MOV R68, RZ ;  /* 0x000000ff00447202 */ /* 0x000fe20000000f00 */
[----:B------:R-:W-:Y:S01]  /*3760*/  FFMA R102, R71, R155, R102 ;  /* 0x0000009b47667223 */ /* 0x000fe20000000066 */
[----:B------:R-:W0:Y:S01]  /*3770*/  @P6 LDS R152, [R73+0x388] ;  /* 0x0003880049986984 */ /* 0x000e220000000800 */
[----:B------:R-:W-:Y:S01]  /*3780*/  FFMA R7, R70, R242, R7 ;  /* 0x000000f246077223 */ /* 0x000fe20000000007 */
[----:B------:R-:W-:-:S02]  /*3790*/  IMAD.MOV.U32 R70, RZ, RZ, RZ ;  /* 0x000000ffff467224 */ /* 0x000fc400078e00ff */
[C---:B------:R-:W-:Y:S01]  /*37a0*/  FFMA R100, R71.reuse, R157, R100 ;  /* 0x0000009d47647223 */ /* 0x040fe20000000064 */
[----:B------:R-:W0:Y:S01]  /*37b0*/  @P6 LDS R68, [R73+-0x658] ;  /* 0xfff9a80049446984 */ /* 0x000e220000000800 */
[C---:B------:R-:W-:Y:S01]  /*37c0*/  FFMA R48, R71.reuse, R141, R48 ;  /* 0x0000008d47307223 */ /* 0x040fe20000000030 */
[C---:B------:R-:W-:Y:S01]  /*37d0*/  FFMA R46, R71.reuse, R139, R46 ;  /* 0x0000008b472e7223 */ /* 0x040fe2000000002e */
[C---:B------:R-:W-:Y:S01]  /*37e0*/  FFMA R44, R71.reuse, R99, R44 ;  /* 0x00000063472c7223 */ /* 0x040fe2000000002c */
[----:B------:R-:W0:Y:S01]  /*37f0*/  @P6 LDS R70, [R73+0x3e8] ;  /* 0x0003e80049466984 */ /* 0x000e220000000800 */
[----:B------:R-:W-:Y:S01]  /*3800*/  FFMA R42, R71, R97, R42 ;  /* 0x00000061472a7223 */ /* 0x000fe2000000002a */
[----:B-1----:R-:W-:Y:S01]  /*3810*/  FFMA R128, R69, R138, R128 ;  /* 0x0000008a45807223 */ /* 0x002fe20000000080 */
[C---:B------:R-:W-:Y:S01]  /*3820*/  FFMA R40, R71.reuse, R95, R40 ;  /* 0x0000005f47287223 */ /* 0x040fe20000000028 */
[----:B------:R-:W1:Y:S01]  /*3830*/  @P6 LDS R159, [R73+0x3e8] ;  /* 0x0003e800499f6984 */ /* 0x000e620000000800 */
[C---:B------:R-:W-:Y:S01]  /*3840*/  FFMA R38, R71.reuse, R93, R38 ;  /* 0x0000005d47267223 */ /* 0x040fe20000000026 */
[C---:B------:R-:W-:Y:S01]  /*3850*/  FFMA R36, R71.reuse, R91, R36 ;  /* 0x0000005b47247223 */ /* 0x040fe20000000024 */
[----:B------:R-:W-:Y:S01]  /*3860*/  FFMA R34, R71, R89, R34 ;  /* 0x0000005947227223 */ /* 0x000fe20000000022 */
[----:B------:R-:W1:Y:S01]  /*3870*/  @P6 LDS R76, [R73+-0x5f8] ;  /* 0xfffa0800494c6984 */ /* 0x000e620000000800 */
[----:B--2---:R-:W-:-:S03]  /*3880*/  FFMA R126, R69, R140, R126 ;  /* 0x0000008c457e7223 */ /* 0x004fc6000000007e */
[----:B------:R-:W2:Y:S01]  /*3890*/  @P6 LDS R78, [R73+-0x5d8] ;  /* 0xfffa2800494e6984 */ /* 0x000ea20000000800 */
[----:B---3--:R-:W-:-:S03]  /*38a0*/  FFMA R124, R69, R142, R124 ;  /* 0x0000008e457c7223 */ /* 0x008fc6000000007c */
[----:B------:R-:W3:Y:S01]  /*38b0*/  @P6 LDS R80, [R73+0xc8] ;  /* 0x0000c80049506984 */ /* 0x000ee20000000800 */
[----:B----4-:R-:W-:-:S03]  /*38c0*/  FFMA R122, R69, R144, R122 ;  /* 0x00000090457a7223 */ /* 0x010fc6000000007a */
[----:B------:R-:W4:Y:S01]  /*38d0*/  @P6 LDS R82, [R73+0xe8] ;  /* 0x0000e80049526984 */ /* 0x000f220000000800 */
[----:B-----5:R-:W-:-:S03]  /*38e0*/  FFMA R120, R69, R146, R120 ;  /* 0x0000009245787223 */ /* 0x020fc60000000078 */
[----:B------:R-:W5:Y:S01]  /*38f0*/  @P6 LDS R84, [R73+-0x298] ;  /* 0xfffd680049546984 */ /* 0x000f620000000800 */
[----:B------:R-:W-:-:S03]  /*3900*/  FFMA R118, R69, R148, R118 ;  /* 0x0000009445767223 */ /* 0x000fc60000000076 */
[----:B------:R-:W5:Y:S01]  /*3910*/  @P6 LDS R86, [R73+-0x278] ;  /* 0xfffd880049566984 */ /* 0x000f620000000800 */
[----:B------:R-:W-:-:S03]  /*3920*/  FFMA R116, R69, R150, R116 ;  /* 0x0000009645747223 */ /* 0x000fc60000000074 */
[----:B------:R-:W5:Y:S01]  /*3930*/  @P6 LDS R88, [R73+0x428] ;  /* 0x0004280049586984 */ /* 0x000f620000000800 */
[----:B0-----:R-:W-:-:S03]  /*3940*/  FFMA R114, R69, R152, R114 ;  /* 0x0000009845727223 */ /* 0x001fc60000000072 */
[----:B------:R0:W5:Y:S01]  /*3950*/  @P6 LDS R90, [R73+0x448] ;  /* 0x00044800495a6984 */ /* 0x0001620000000800 */
[C---:B------:R-:W-:Y:S01]  /*3960*/  FFMA R30, R69.reuse, R68, R30 ;  /* 0x00000044451e7223 */ /* 0x040fe2000000001e */
[----:B------:R-:W-:Y:S02]  /*3970*/  FFMA R16, R69, R70, R16 ;  /* 0x0000004645107223 */ /* 0x000fe40000000010 */
[----:B------:R2:W-:Y:S01]  /*3980*/  STL [R1+0x180], R181 ;  /* 0x000180b501007387 */ /* 0x0005e20000100800 */
[----:B-1----:R-:W-:-:S03]  /*3990*/  FFMA R66, R71, R159, R66 ;  /* 0x0000009f47427223 */ /* 0x002fc60000000042 */
[----:B------:R1:W-:Y:S01]  /*39a0*/  STL [R1+0x40], R179 ;  /* 0x000040b301007387 */ /* 0x0003e20000100800 */
[----:B0-----:R-:W-:Y:S02]  /*39b0*/  VIADD R73, R73, 0x4 ;  /* 0x0000000449497836 */ /* 0x001fe40000000000 */
[C---:B------:R-:W-:Y:S01]  /*39c0*/  FFMA R14, R71.reuse, R76, R14 ;  /* 0x0000004c470e7223 */ /* 0x040fe2000000000e */
[----:B------:R1:W-:Y:S01]  /*39d0*/  STL [R1+0xc0], R177 ;  /* 0x0000c0b101007387 */ /* 0x0003e20000100800 */
[----:B--2---:R-:W-:-:S03]  /*39e0*/  FFMA R12, R71, R78, R12 ;  /* 0x0000004e470c7223 */ /* 0x004fc6000000000c */
[----:B------:R1:W-:Y:S01]  /*39f0*/  STL [R1+0x140], R175 ;  /* 0x000140af01007387 */ /* 0x0003e20000100800 */
[----:B---3--:R-:W-:-:S03]  /*3a00*/  FFMA R10, R71, R80, R10 ;  /* 0x00000050470a7223 */ /* 0x008fc6000000000a */
[----:B------:R1:W-:Y:S01]  /*3a10*/  STL [R1+0x1c0], R173 ;  /* 0x0001c0ad01007387 */ /* 0x0003e20000100800 */
[----:B----4-:R-:W-:-:S03]  /*3a20*/  FFMA R8, R71, R82, R8 ;  /* 0x0000005247087223 */ /* 0x010fc60000000008 */
[----:B------:R1:W-:Y:S01]  /*3a30*/  STL [R1+0x8], R127 ;  /* 0x0000087f01007387 */ /* 0x0003e20000100800 */
[----:B-----5:R-:W-:-:S03]  /*3a40*/  FFMA R6, R71, R84, R6 ;  /* 0x0000005447067223 */ /* 0x020fc60000000006 */
[----:B------:R1:W-:Y:S01]  /*3a50*/  STL [R1+0x88], R125 ;  /* 0x0000887d01007387 */ /* 0x0003e20000100800 */
[----:B------:R-:W-:-:S03]  /*3a60*/  FFMA R4, R71, R86, R4 ;  /* 0x0000005647047223 */ /* 0x000fc60000000004 */
[----:B------:R1:W-:Y:S01]  /*3a70*/  STL [R1+0x108], R123 ;  /* 0x0001087b01007387 */ /* 0x0003e20000100800 */
[----:B------:R-:W-:-:S03]  /*3a80*/  FFMA R2, R71, R88, R2 ;  /* 0x0000005847027223 */ /* 0x000fc60000000002 */
[----:B------:R1:W-:Y:S01]  /*3a90*/  STL [R1+0x188], R121 ;  /* 0x0001887901007387 */ /* 0x0003e20000100800 */
[----:B------:R-:W-:-:S03]  /*3aa0*/  FFMA R0, R71, R90, R0 ;  /* 0x0000005a47007223 */ /* 0x000fc60000000000 */
[----:B------:R1:W-:Y:S04]  /*3ab0*/  STL [R1+0x48], R119 ;  /* 0x0000487701007387 */ /* 0x0003e80000100800 */
        /* <DEDUP_REMOVED lines=114> */
[----:B------:R1:W-:Y:S01]  /*41e0*/  STL [R1+0x1fc], R0 ;  /* 0x0001fc0001007387 */ /* 0x0003e20000100800 */
[----:B------:R-:W-:Y:S05]  /*41f0*/  BRA.U UP0, `(.L_x_4) ;  /* 0xffffffe1004c7547 */ /* 0x000fea000b83ffff */
[----:B------:R-:W-:Y:S05]  /*4200*/  @P5 BRA `(.L_x_5) ;  /* 0xffffffdc00e85947 */ /* 0x000fea000383ffff */
[----:B------:R-:W-:-:S04]  /*4210*/  IADD3 R238, PT, PT, R238, 0x1, RZ ;  /* 0x00000001eeee7810 */ /* 0x000fc80007ffe0ff */
[----:B------:R-:W-:-:S13]  /*4220*/  ISETP.NE.AND P4, PT, R238, 0x80, PT ;  /* 0x00000080ee00780c */ /* 0x000fda0003f85270 */
[----:B------:R-:W-:Y:S05]  /*4230*/  @P4 BRA `(.L_x_6) ;  /* 0xffffffd400884947 */ /* 0x000fea000383ffff */
[----:B------:R-:W-:Y:S01]  /*4240*/  IMAD.MOV.U32 R68, RZ, RZ, 0x1 ;  /* 0x00000001ff447424 */ /* 0x000fe200078e00ff */
[----:B------:R-:W-:Y:S01]  /*4250*/  UPLOP3.LUT UP0, UPT, UPT, UPT, UPT, 0x40, 0x4 ;  /* 0x000000000004789c */ /* 0x000fe20003f0e870 */
[----:B------:R-:W-:Y:S10]  /*4260*/  BRA.U UP1, `(.L_x_7) ;  /* 0xffffffc901e87547 */ /* 0x000ff4000b83ffff */
[----:B-1----:R-:W0:Y:S01]  /*4270*/  S2R R8, SR_CTAID.X ;  /* 0x0000000000087919 */ /* 0x002e220000002500 */
[----:B------:R-:W1:Y:S01]  /*4280*/  LDC.64 R2, c[0x0][0x398] ;  /* 0x0000e600ff027b82 */ /* 0x000e620000000a00 */
[----:B------:R-:W2:Y:S07]  /*4290*/  S2R R6, SR_TID.X ;  /* 0x0000000000067919 */ /* 0x000eae0000002100 */
[----:B------:R-:W3:Y:S01]  /*42a0*/  LDC.64 R4, c[0x0][0x3a0] ;  /* 0x0000e800ff047b82 */ /* 0x000ee20000000a00 */
[----:B0-----:R-:W-:Y:S01]  /*42b0*/  SHF.L.U32 R7, R8, 0x6, RZ ;  /* 0x0000000608077819 */ /* 0x001fe200000006ff */
[----:B--2---:R-:W-:-:S03]  /*42c0*/  IMAD.SHL.U32 R0, R6, 0x2, RZ ;  /* 0x0000000206007824 */ /* 0x004fc600078e00ff */
[----:B------:R-:W-:-:S04]  /*42d0*/  LOP3.LUT R7, R7, 0xc0, RZ, 0xc0, !PT ;  /* 0x000000c007077812 */ /* 0x000fc800078ec0ff */
[----:B------:R-:W-:-:S05]  /*42e0*/  LOP3.LUT R7, R7, 0x3e, R0, 0xf8, !PT ;  /* 0x0000003e07077812 */ /* 0x000fca00078ef800 */
[----:B-1----:R-:W-:-:S04]  /*42f0*/  IMAD.WIDE.U32 R2, R7, 0x4, R2 ;  /* 0x0000000407027825 */ /* 0x002fc800078e0002 */
[----:B---3--:R-:W-:Y:S01]  /*4300*/  IMAD.WIDE.U32 R4, R7, 0x4, R4 ;  /* 0x0000000407047825 */ /* 0x008fe200078e0004 */
[----:B------:R0:W5:Y:S04]  /*4310*/  LDG.E.CONSTANT R53, desc[UR8][R2.64] ;  /* 0x0000000802357981 */ /* 0x000168000c1e9900 */
[----:B------:R0:W5:Y:S04]  /*4320*/  LDG.E.CONSTANT R54, desc[UR8][R2.64+0x4] ;  /* 0x0000040802367981 */ /* 0x000168000c1e9900 */
[----:B------:R0:W5:Y:S04]  /*4330*/  LDG.E.CONSTANT R52, desc[UR8][R4.64] ;  /* 0x0000000804347981 */ /* 0x000168000c1e9900 */
[----:B------:R0:W5:Y:S01]  /*4340*/  LDG.E.CONSTANT R55, desc[UR8][R4.64+0x4] ;  /* 0x0000040804377981 */ /* 0x000162000c1e9900 */
[----:B------:R-:W-:Y:S01]  /*4350*/  IMAD.SHL.U32 R0, R6, 0x100, RZ ;  /* 0x0000010006007824 */ /* 0x000fe200078e00ff */
[----:B------:R-:W-:Y:S01]  /*4360*/  SHF.L.U32 R8, R8, 0x9, RZ ;  /* 0x0000000908087819 */ /* 0x000fe200000006ff */
[----:B------:R-:W-:Y:S01]  /*4370*/  HFMA2 R57, -RZ, RZ, 0, 0 ;  /* 0x00000000ff397431 */ /* 0x000fe200000001ff */
[----:B------:R-:W-:Y:S01]  /*4380*/  SHF.L.U32 R6, R6, 0x4, RZ ;  /* 0x0000000406067819 */ /* 0x000fe200000006ff */
[----:B------:R-:W-:Y:S01]  /*4390*/  UPLOP3.LUT UP0, UPT, UPT, UPT, UPT, 0x80, 0x8 ;  /* 0x000000000008789c */ /* 0x000fe20003f0f070 */
[----:B------:R-:W-:-:S02]  /*43a0*/  LOP3.LUT R8, R8, 0x7ffff800, RZ, 0xc0, !PT ;  /* 0x7ffff80008087812 */ /* 0x000fc400078ec0ff */
[----:B------:R-:W-:Y:S02]  /*43b0*/  LOP3.LUT R0, R0, 0x3c000, RZ, 0xc0, !PT ;  /* 0x0003c00000007812 */ /* 0x000fe400078ec0ff */
[----:B------:R-:W-:Y:S02]  /*43c0*/  LOP3.LUT R6, R6, 0x200, RZ, 0xc0, !PT ;  /* 0x0000020006067812 */ /* 0x000fe400078ec0ff */
[----:B------:R-:W-:-:S05]  /*43d0*/  IADD3 R7, PT, PT, R7, R8, R0 ;  /* 0x0000000807077210 */ /* 0x000fca0007ffe000 */
[----:B0-----:R-:W-:-:S07]  /*43e0*/  IMAD.IADD R0, R6, 0x1, R7 ;  /* 0x0000000106007824 */ /* 0x001fce00078e0207 */
.L_x_8:
[----:B------:R-:W-:-:S05]  /*43f0*/  IMAD.SHL.U32 R3, R57, 0x10, RZ ;  /* 0x0000001039037824 */ /* 0x000fca00078e00ff */
[----:B------:R-:W-:Y:S02]  /*4400*/  LEA R56, R3, R240, 0x2 ;  /* 0x000000f003387211 */ /* 0x000fe400078e10ff */
[----:B------:R-:W0:Y:S03]  /*4410*/  LDC.64 R2, c[0x0][0x390] ;  /* 0x0000e400ff027b82 */ /* 0x000e260000000a00 */
[----:B------:R-:W2:Y:S04]  /*4420*/  LDL.128 R64, [R56+0x80] ;  /* 0x0000800038407983 */ /* 0x000ea80000100c00 */
[----:B------:R-:W3:Y:S04]  /*4430*/  LDL.128 R48, [R56+0x10] ;  /* 0x0000100038307983 */ /* 0x000ee80000100c00 */
[----:B------:R-:W4:Y:S04]  /*4440*/  LDL.128 R40, [R56+0x90] ;  /* 0x0000900038287983 */ /* 0x000f280000100c00 */
[----:B------:R-:W4:Y:S04]  /*4450*/  LDL.128 R36, [R56+0x110] ;  /* 0x0001100038247983 */ /* 0x000f280000100c00 */
[----:B------:R-:W4:Y:S04]  /*4460*/  LDL.128 R32, [R56+0x190] ;  /* 0x0001900038207983 */ /* 0x000f280000100c00 */
[----:B------:R-:W4:Y:S04]  /*4470*/  LDL.128 R60, [R56] ;  /* 0x00000000383c7983 */ /* 0x000f280000100c00 */
[----:B------:R-:W4:Y:S04]  /*4480*/  LDL.128 R28, [R56+0x20] ;  /* 0x00002000381c7983 */ /* 0x000f280000100c00 */
        /* <DEDUP_REMOVED lines=8> */
[----:B------:R2:W4:Y:S01]  /*4510*/  LDL.128 R44, [R56+0x1b0] ;  /* 0x0001b000382c7983 */ /* 0x0005220000100c00 */
[----:B------:R-:W-:-:S04]  /*4520*/  IMAD R57, R57, 0x10000, R0 ;  /* 0x0001000039397824 */ /* 0x000fc800078e0200 */
[----:B0-----:R-:W-:Y:S01]  /*4530*/  IMAD.WIDE.U32 R2, R57, 0x4, R2 ;  /* 0x0000000439027825 */ /* 0x001fe200078e0002 */
[----:B------:R-:W-:Y:S02]  /*4540*/  UPLOP3.LUT UP1, UPT, UPT, UPT, UP0, 0x80, 0x8 ;  /* 0x000000000008789c */ /* 0x000fe40003f2f000 */
[----:B------:R-:W-:Y:S01]  /*4550*/  UPLOP3.LUT UP0, UPT, UPT, UPT, UPT, 0x40, 0x4 ;  /* 0x000000000004789c */ /* 0x000fe20003f0e870 */
[----:B--2--5:R-:W-:Y:S01]  /*4560*/  FFMA R56, R54, R67, R55 ;  /* 0x0000004336387223 */ /* 0x024fe20000000037 */
[----:B---3--:R-:W-:-:S04]  /*4570*/  FFMA R48, R53, R48, R52 ;  /* 0x0000003035307223 */ /* 0x008fc80000000034 */
[----:B------:R-:W-:Y:S01]  /*4580*/  FMNMX R79, RZ, R56, !PT ;  /* 0x00000038ff4f7209 */ /* 0x000fe20007800000 */
[C-C-:B------:R-:W-:Y:S01]  /*4590*/  FFMA R56, R54.reuse, R49, R55.reuse ;  /* 0x0000003136387223 */ /* 0x140fe20000000037 */
[C-C-:B----4-:R-:W-:Y:S01]  /*45a0*/  FFMA R40, R53.reuse, R40, R52.reuse ;  /* 0x0000002835287223 */ /* 0x150fe20000000034 */
[----:B------:R-:W-:Y:S01]  /*45b0*/  FMNMX R49, RZ, R48, !PT ;  /* 0x00000030ff317209 */ /* 0x000fe20007800000 */
[C-C-:B------:R-:W-:Y:S01]  /*45c0*/  FFMA R48, R54.reuse, R41, R55.reuse ;  /* 0x0000002936307223 */ /* 0x140fe20000000037 */
[C-C-:B------:R-:W-:Y:S02]  /*45d0*/  FFMA R36, R53.reuse, R36, R52.reuse ;  /* 0x0000002435247223 */ /* 0x140fe40000000034 */
[----:B------:R-:W-:Y:S01]  /*45e0*/  FMNMX R41, RZ, R40, !PT ;  /* 0x00000028ff297209 */ /* 0x000fe20007800000 */
[C-C-:B------:R-:W-:Y:S01]  /*45f0*/  FFMA R40, R54.reuse, R37, R55.reuse ;  /* 0x0000002536287223 */ /* 0x140fe20000000037 */
[----:B------:R-:W-:Y:S01]  /*4600*/  FFMA R32, R53, R32, R52 ;  /* 0x0000002035207223 */ /* 0x000fe20000000034 */
[----:B------:R-:W-:Y:S01]  /*4610*/  FMNMX R37, RZ, R36, !PT ;  /* 0x00000024ff257209 */ /* 0x000fe20007800000 */
[----:B------:R-:W-:-:S03]  /*4620*/  FFMA R36, R54, R33, R55 ;  /* 0x0000002136247223 */ /* 0x000fc60000000037 */
[----:B------:R-:W-:Y:S01]  /*4630*/  FMNMX R33, RZ, R32, !PT ;  /* 0x00000020ff217209 */ /* 0x000fe20007800000 */
[C-C-:B------:R-:W-:Y:S01]  /*4640*/  FFMA R32, R54.reuse, R35, R55.reuse ;  /* 0x0000002336207223 */ /* 0x140fe20000000037 */
[C-C-:B------:R-:W-:Y:S01]  /*4650*/  FFMA R62, R53.reuse, R62, R52.reuse ;  /* 0x0000003e353e7223 */ /* 0x140fe20000000034 */
[C-C-:B------:R-:W-:Y:S01]  /*4660*/  FFMA R28, R53.reuse, R28, R52.reuse ;  /* 0x0000001c351c7223 */ /* 0x140fe20000000034 */
[----:B------:R0:W-:Y:S01]  /*4670*/  STG.E desc[UR8][R2.64+0x84000], R37 ;  /* 0x0840002502007986 */ /* 0x0001e2000c101908 */
[C-C-:B------:R-:W-:Y:S01]  /*4680*/  FFMA R58, R54.reuse, R63, R55.reuse ;  /* 0x0000003f363a7223 */ /* 0x140fe20000000037 */
[C-C-:B------:R-:W-:Y:S01]  /*4690*/  FFMA R24, R53.reuse, R24, R52.reuse ;  /* 0x0000001835187223 */ /* 0x140fe20000000034 */
[----:B------:R-:W-:Y:S01]  /*46a0*/  FMNMX R63, RZ, R62, !PT ;  /* 0x0000003eff3f7209 */ /* 0x000fe20007800000 */
[C-C-:B------:R-:W-:Y:S01]  /*46b0*/  FFMA R51, R54.reuse, R51, R55.reuse ;  /* 0x0000003336337223 */ /* 0x140fe20000000037 */
[C-C-:B------:R-:W-:Y:S01]  /*46c0*/  FFMA R20, R53.reuse, R20, R52.reuse ;  /* 0x0000001435147223 */ /* 0x140fe20000000034 */
[----:B0-----:R-:W-:Y:S01]  /*46d0*/  FMNMX R37, RZ, R32, !PT ;  /* 0x00000020ff257209 */ /* 0x001fe20007800000 */
[C-C-:B------:R-:W-:Y:S01]  /*46e0*/  FFMA R32, R54.reuse, R29, R55.reuse ;  /* 0x0000001d36207223 */ /* 0x140fe20000000037 */
[----:B------:R-:W-:Y:S01]  /*46f0*/  FMNMX R29, RZ, R28, !PT ;  /* 0x0000001cff1d7209 */ /* 0x000fe20007800000 */
[C-C-:B------:R-:W-:Y:S01]  /*4700*/  FFMA R28, R54.reuse, R25, R55.reuse ;  /* 0x00000019361c7223 */ /* 0x140fe20000000037 */
[C-C-:B------:R-:W-:Y:S01]  /*4710*/  FFMA R16, R53.reuse, R16, R52.reuse ;  /* 0x0000001035107223 */ /* 0x140fe20000000034 */
[----:B------:R-:W-:Y:S01]  /*4720*/  FMNMX R25, RZ, R24, !PT ;  /* 0x00000018ff197209 */ /* 0x000fe20007800000 */
[C-C-:B------:R-:W-:Y:S01]  /*4730*/  FFMA R60, R53.reuse, R60, R52.reuse ;  /* 0x0000003c353c7223 */ /* 0x140fe20000000034 */
[C-C-:B------:R-:W-:Y:S01]  /*4740*/  FFMA R24, R54.reuse, R21, R55.reuse ;  /* 0x0000001536187223 */ /* 0x140fe20000000037 */
[----:B------:R0:W-:Y:S01]  /*4750*/  STG.E desc[UR8][R2.64+0x400], R63 ;  /* 0x0004003f02007986 */ /* 0x0001e2000c101908 */
[----:B------:R-:W-:Y:S01]  /*4760*/  FMNMX R21, RZ, R20, !PT ;  /* 0x00000014ff157209 */ /* 0x000fe20007800000 */
[C-C-:B------:R-:W-:Y:S01]  /*4770*/  FFMA R20, R54.reuse, R17, R55.reuse ;  /* 0x0000001136147223 */ /* 0x140fe20000000037 */
[----:B------:R-:W-:Y:S01]  /*4780*/  FMNMX R17, RZ, R16, !PT ;  /* 0x00000010ff117209 */ /* 0x000fe20007800000 */
[C-C-:B------:R-:W-:Y:S01]  /*4790*/  FFMA R39, R54.reuse, R39, R55.reuse ;  /* 0x0000002736277223 */ /* 0x140fe20000000037 */
[----:B------:R-:W-:Y:S01]  /*47a0*/  FFMA R16, R54, R19, R55 ;  /* 0x0000001336107223 */ /* 0x000fe20000000037 */
[----:B------:R-:W-:Y:S01]  /*47b0*/  FMNMX R57, RZ, R60, !PT ;  /* 0x0000003cff397209 */ /* 0x000fe20007800000 */
[C-C-:B------:R-:W-:Y:S01]  /*47c0*/  FFMA R68, R53.reuse, R68, R52.reuse ;  /* 0x0000004435447223 */ /* 0x140fe20000000034 */
[----:B------:R-:W-:Y:S01]  /*47d0*/  FFMA R12, R53, R12, R52 ;  /* 0x0000000c350c7223 */ /* 0x000fe20000000034 */
[----:B0-----:R-:W-:-:S02]  /*47e0*/  FMNMX R63, RZ, R51, !PT ;  /* 0x00000033ff3f7209 */ /* 0x001fc40007800000 */
[----:B------:R-:W-:Y:S01]  /*47f0*/  FMNMX R51, RZ, R48, !PT ;  /* 0x00000030ff337209 */ /* 0x000fe20007800000 */
[C-C-:B------:R-:W-:Y:S01]  /*4800*/  FFMA R61, R54.reuse, R61, R55.reuse ;  /* 0x0000003d363d7223 */ /* 0x140fe20000000037 */
[----:B------:R-:W-:Y:S01]  /*4810*/  FFMA R64, R53, R64, R52 ;  /* 0x0000004035407223 */ /* 0x000fe20000000034 */
[----:B------:R0:W-:Y:S01]  /*4820*/  STG.E desc[UR8][R2.64+0x88000], R21 ;  /* 0x0880001502007986 */ /* 0x0001e2000c101908 */
[----:B------:R-:W-:-:S03]  /*4830*/  FFMA R31, R54, R31, R55 ;  /* 0x0000001f361f7223 */ /* 0x000fc60000000037 */
[----:B------:R1:W-:Y:S01]  /*4840*/  STG.E desc[UR8][R2.64+0x5004], R51 ;  /* 0x0050043302007986 */ /* 0x0003e2000c101908 */
[----:B------:R-:W-:Y:S01]  /*4850*/  FFMA R18, R53, R18, R52 ;  /* 0x0000001235127223 */ /* 0x000fe20000000034 */
[----:B------:R-:W-:Y:S02]  /*4860*/  FMNMX R61, RZ, R61, !PT ;  /* 0x0000003dff3d7209 */ /* 0x000fe40007800000 */
[----:B------:R2:W-:Y:S01]  /*4870*/  STG.E desc[UR8][R2.64], R57 ;  /* 0x0000003902007986 */ /* 0x0005e2000c101908 */
[----:B------:R-:W-:Y:S02]  /*4880*/  FMNMX R59, RZ, R64, !PT ;  /* 0x00000040ff3b7209 */ /* 0x000fe40007800000 */
[----:B0-----:R-:W-:Y:S01]  /*4890*/  FMNMX R21, RZ, R16, !PT ;  /* 0x00000010ff157209 */ /* 0x001fe20007800000 */
[----:B------:R-:W-:Y:S01]  /*48a0*/  FFMA R16, R54, R13, R55 ;  /* 0x0000000d36107223 */ /* 0x000fe20000000037 */
[----:B------:R-:W-:Y:S02]  /*48b0*/  FMNMX R13, RZ, R12, !PT ;  /* 0x0000000cff0d7209 */ /* 0x000fe40007800000 */
[----:B-1----:R-:W-:-:S02]  /*48c0*/  FMNMX R51, RZ, R39, !PT ;  /* 0x00000027ff337209 */ /* 0x002fc40007800000 */
[----:B------:R-:W-:Y:S01]  /*48d0*/  FMNMX R39, RZ, R36, !PT ;  /* 0x00000024ff277209 */ /* 0x000fe20007800000 */
[C-C-:B------:R-:W-:Y:S01]  /*48e0*/  FFMA R74, R53.reuse, R74, R52.reuse ;  /* 0x0000004a354a7223 */ /* 0x140fe20000000034 */
[----:B--2---:R-:W-:Y:S01]  /*48f0*/  FMNMX R57, RZ, R68, !PT ;  /* 0x00000044ff397209 */ /* 0x004fe20007800000 */
[C-C-:B------:R-:W-:Y:S01]  /*4900*/  FFMA R30, R53.reuse, R30, R52.reuse ;  /* 0x0000001e351e7223 */ /* 0x140fe20000000034 */
[C-C-:B------:R-:W-:Y:S01]  /*4910*/  FFMA R10, R53.reuse, R10, R52.reuse ;  /* 0x0000000a350a7223 */ /* 0x140fe20000000034 */
[C-C-:B------:R-:W-:Y:S01]  /*4920*/  FFMA R70, R53.reuse, R70, R52.reuse ;  /* 0x0000004635467223 */ /* 0x140fe20000000034 */
[C-C-:B------:R-:W-:Y:S01]  /*4930*/  FFMA R72, R53.reuse, R72, R52.reuse ;  /* 0x0000004835487223 */ /* 0x140fe20000000034 */
[C-C-:B------:R-:W-:Y:S01]  /*4940*/  FFMA R38, R53.reuse, R38, R52.reuse ;  /* 0x0000002635267223 */ /* 0x140fe20000000034 */
[C-C-:B------:R-:W-:Y:S01]  /*4950*/  FFMA R22, R53.reuse, R22, R52.reuse ;  /* 0x0000001635167223 */ /* 0x140fe20000000034 */
[----:B------:R-:W-:Y:S01]  /*4960*/  FFMA R8, R53, R8, R52 ;  /* 0x0000000835087223 */ /* 0x000fe20000000034 */
[----:B------:R0:W-:Y:S01]  /*4970*/  STG.E desc[UR8][R2.64+0x85004], R39 ;  /* 0x0850042702007986 */ /* 0x0001e2000c101908 */
[----:B------:R-:W-:Y:S01]  /*4980*/  FMNMX R19, RZ, R18, !PT ;  /* 0x00000012ff137209 */ /* 0x000fe20007800000 */
[C-C-:B------:R-:W-:Y:S01]  /*4990*/  FFMA R18, R54.reuse, R15, R55.reuse ;  /* 0x0000000f36127223 */ /* 0x140fe20000000037 */
[C-C-:B------:R-:W-:Y:S01]  /*49a0*/  FFMA R12, R54.reuse, R9, R55.reuse ;  /* 0x00000009360c7223 */ /* 0x140fe20000000037 */
[----:B------:R1:W-:Y:S01]  /*49b0*/  STG.E desc[UR8][R2.64+0x80000], R57 ;  /* 0x0800003902007986 */ /* 0x0003e2000c101908 */
[C-C-:B------:R-:W-:Y:S01]  /*49c0*/  FFMA R43, R54.reuse, R43, R55.reuse ;  /* 0x0000002b362b7223 */ /* 0x140fe20000000037 */
[----:B------:R-:W-:-:S02]  /*49d0*/  FFMA R27, R54, R27, R55 ;  /* 0x0000001b361b7223 */ /* 0x000fc40000000037 */
[----:B------:R2:W-:Y:S01]  /*49e0*/  STG.E desc[UR8][R2.64+0x85000], R33 ;  /* 0x0850002102007986 */ /* 0x0005e2000c101908 */
[C-C-:B------:R-:W-:Y:S01]  /*49f0*/  FFMA R23, R54.reuse, R23, R55.reuse ;  /* 0x0000001736177223 */ /* 0x140fe20000000037 */
[----:B------:R-:W-:Y:S02]  /*4a00*/  FMNMX R15, RZ, R16, !PT ;  /* 0x00000010ff0f7209 */ /* 0x000fe40007800000 */
[----:B0-----:R-:W-:Y:S01]  /*4a10*/  FMNMX R39, RZ, R31, !PT ;  /* 0x0000001fff277209 */ /* 0x001fe20007800000 */
[----:B------:R0:W-:Y:S01]  /*4a20*/  STG.E desc[UR8][R2.64+0xc000], R13 ;  /* 0x00c0000d02007986 */ /* 0x0001e2000c101908 */
[----:B------:R-:W-:Y:S01]  /*4a30*/  FMNMX R31, RZ, R28, !PT ;  /* 0x0000001cff1f7209 */ /* 0x000fe20007800000 */
[C-C-:B------:R-:W-:Y:S01]  /*4a40*/  FFMA R11, R54.reuse, R11, R55.reuse ;  /* 0x0000000b360b7223 */ /* 0x140fe20000000037 */
[----:B-1----:R-:W-:Y:S01]  /*4a50*/  FMNMX R57, RZ, R74, !PT ;  /* 0x0000004aff397209 */ /* 0x002fe20007800000 */
[----:B------:R1:W-:Y:S01]  /*4a60*/  STG.E desc[UR8][R2.64+0x4], R61 ;  /* 0x0000043d02007986 */ /* 0x0003e2000c101908 */
[----:B------:R-:W-:Y:S01]  /*4a70*/  FMNMX R9, RZ, R8, !PT ;  /* 0x00000008ff097209 */ /* 0x000fe20007800000 */
[C-C-:B------:R-:W-:Y:S01]  /*4a80*/  FFMA R7, R54.reuse, R7, R55.reuse ;  /* 0x0000000736077223 */ /* 0x140fe20000000037 */
[----:B--2---:R-:W-:Y:S01]  /*4a90*/  FMNMX R33, RZ, R30, !PT ;  /* 0x0000001eff217209 */ /* 0x004fe20007800000 */
[----:B------:R2:W-:Y:S01]  /*4aa0*/  STG.E desc[UR8][R2.64+0x1000], R59 ;  /* 0x0010003b02007986 */ /* 0x0005e2000c101908 */
[----:B------:R-:W-:Y:S01]  /*4ab0*/  FFMA R65, R54, R65, R55 ;  /* 0x0000004136417223 */ /* 0x000fe20000000037 */
[----:B------:R-:W-:-:S02]  /*4ac0*/  FFMA R66, R53, R66, R52 ;  /* 0x0000004235427223 */ /* 0x000fc40000000034 */
[----:B------:R3:W-:Y:S01]  /*4ad0*/  STG.E desc[UR8][R2.64+0x5000], R41 ;  /* 0x0050002902007986 */ /* 0x0007e2000c101908 */
[----:B0-----:R-:W-:Y:S01]  /*4ae0*/  FMNMX R13, RZ, R10, !PT ;  /* 0x0000000aff0d7209 */ /* 0x001fe20007800000 */
[C-C-:B------:R-:W-:Y:S02]  /*4af0*/  FFMA R69, R54.reuse, R69, R55.reuse ;  /* 0x0000004536457223 */ /* 0x140fe40000000037 */
[----:B------:R0:W-:Y:S01]  /*4b00*/  STG.E desc[UR8][R2.64+0x9000], R25 ;  /* 0x0090001902007986 */ /* 0x0001e2000c101908 */
[----:B-1----:R-:W-:Y:S01]  /*4b10*/  FMNMX R61, RZ, R70, !PT ;  /* 0x00000046ff3d7209 */ /* 0x002fe20007800000 */
[C-C-:B------:R-:W-:Y:S01]  /*4b20*/  FFMA R71, R54.reuse, R71, R55.reuse ;  /* 0x0000004736477223 */ /* 0x140fe20000000037 */
[C-C-:B------:R-:W-:Y:S01]  /*4b30*/  FFMA R73, R54.reuse, R73, R55.reuse ;  /* 0x0000004936497223 */ /* 0x140fe20000000037 */
[----:B--2---:R-:W-:Y:S01]  /*4b40*/  FMNMX R59, RZ, R72, !PT ;  /* 0x00000048ff3b7209 */ /* 0x004fe20007800000 */
[C-C-:B------:R-:W-:Y:S01]  /*4b50*/  FFMA R75, R54.reuse, R75, R55.reuse ;  /* 0x0000004b364b7223 */ /* 0x140fe20000000037 */
[C-C-:B------:R-:W-:Y:S01]  /*4b60*/  FFMA R50, R53.reuse, R50, R52.reuse ;  /* 0x0000003235327223 */ /* 0x140fe20000000034 */
[C-C-:B------:R-:W-:Y:S01]  /*4b70*/  FFMA R42, R53.reuse, R42, R52.reuse ;  /* 0x0000002a352a7223 */ /* 0x140fe20000000034 */
[----:B---3--:R-:W-:Y:S01]  /*4b80*/  FMNMX R41, RZ, R38, !PT ;  /* 0x00000026ff297209 */ /* 0x008fe20007800000 */
[C-C-:B------:R-:W-:Y:S01]  /*4b90*/  FFMA R34, R53.reuse, R34, R52.reuse ;  /* 0x0000002235227223 */ /* 0x140fe20000000034 */
[C-C-:B------:R-:W-:Y:S01]  /*4ba0*/  FFMA R26, R53.reuse, R26, R52.reuse ;  /* 0x0000001a351a7223 */ /* 0x140fe20000000034 */
[C-C-:B------:R-:W-:Y:S01]  /*4bb0*/  FFMA R14, R53.reuse, R14, R52.reuse ;  /* 0x0000000e350e7223 */ /* 0x140fe20000000034 */
[----:B0-----:R-:W-:Y:S01]  /*4bc0*/  FMNMX R25, RZ, R22, !PT ;  /* 0x00000016ff197209 */ /* 0x001fe20007800000 */
[C-C-:B------:R-:W-:Y:S01]  /*4bd0*/  FFMA R4, R53.reuse, R4, R52.reuse ;  /* 0x0000000435047223 */ /* 0x140fe20000000034 */
[C-C-:B------:R-:W-:Y:S01]  /*4be0*/  FFMA R8, R54.reuse, R5, R55.reuse ;  /* 0x0000000536087223 */ /* 0x140fe20000000037 */
[C-C-:B------:R-:W-:Y:S01]  /*4bf0*/  FFMA R6, R53.reuse, R6, R52.reuse ;  /* 0x0000000635067223 */ /* 0x140fe20000000034 */
[C-C-:B------:R-:W-:Y:S01]  /*4c00*/  FFMA R44, R53.reuse, R44, R52.reuse ;  /* 0x0000002c352c7223 */ /* 0x140fe20000000034 */
[C-C-:B------:R-:W-:Y:S01]  /*4c10*/  FFMA R45, R54.reuse, R45, R55.reuse ;  /* 0x0000002d362d7223 */ /* 0x140fe20000000037 */
[----:B------:R-:W-:Y:S01]  /*4c20*/  FFMA R46, R53, R46, R52 ;  /* 0x0000002e352e7223 */ /* 0x000fe20000000034 */
[----:B------:R-:W-:Y:S01]  /*4c30*/  FFMA R47, R54, R47, R55 ;  /* 0x0000002f362f7223 */ /* 0x000fe20000000037 */
[----:B------:R0:W-:Y:S01]  /*4c40*/  STG.E desc[UR8][R2.64+0x81400], R57 ;  /* 0x0814003902007986 */ /* 0x0001e2000c101908 */
[----:B------:R-:W-:-:S03]  /*4c50*/  FMNMX R77, RZ, R58, !PT ;  /* 0x0000003aff4d7209 */ /* 0x000fc60007800000 */
[----:B------:R1:W-:Y:S01]  /*4c60*/  STG.E desc[UR8][R2.64+0x8400], R33 ;  /* 0x0084002102007986 */ /* 0x0003e2000c101908 */
[----:B------:R-:W-:-:S03]  /*4c70*/  FMNMX R65, RZ, R65, !PT ;  /* 0x00000041ff417209 */ /* 0x000fc60007800000 */
[----:B------:R2:W-:Y:S01]  /*4c80*/  STG.E desc[UR8][R2.64+0x9004], R31 ;  /* 0x0090041f02007986 */ /* 0x0005e2000c101908 */
[----:B------:R-:W-:-:S03]  /*4c90*/  FMNMX R67, RZ, R66, !PT ;  /* 0x00000042ff437209 */ /* 0x000fc60007800000 */
[----:B------:R3:W-:Y:S01]  /*4ca0*/  STG.E desc[UR8][R2.64+0x89404], R21 ;  /* 0x0894041502007986 */ /* 0x0007e2000c101908 */
[----:B0-----:R-:W-:-:S03]  /*4cb0*/  FMNMX R57, RZ, R43, !PT ;  /* 0x0000002bff397209 */ /* 0x001fc60007800000 */
[----:B------:R0:W-:Y:S01]  /*4cc0*/  STG.E desc[UR8][R2.64+0xd400], R13 ;  /* 0x00d4000d02007986 */ /* 0x0001e2000c101908 */
[----:B-1----:R-:W-:Y:S02]  /*4cd0*/  FMNMX R33, RZ, R27, !PT ;  /* 0x0000001bff217209 */ /* 0x002fe40007800000 */
[----:B------:R-:W-:Y:S01]  /*4ce0*/  FMNMX R69, RZ, R69, !PT ;  /* 0x00000045ff457209 */ /* 0x000fe20007800000 */
[----:B------:R1:W-:Y:S01]  /*4cf0*/  STG.E desc[UR8][R2.64+0x80400], R61 ;  /* 0x0804003d02007986 */ /* 0x0003e2000c101908 */
[----:B--2---:R-:W-:Y:S02]  /*4d00*/  FMNMX R31, RZ, R23, !PT ;  /* 0x00000017ff1f7209 */ /* 0x004fe40007800000 */
[----:B------:R-:W-:Y:S01]  /*4d10*/  FMNMX R71, RZ, R71, !PT ;  /* 0x00000047ff477209 */ /* 0x000fe20007800000 */
[----:B------:R2:W-:Y:S01]  /*4d20*/  STG.E desc[UR8][R2.64+0x81000], R59 ;  /* 0x0810003b02007986 */ /* 0x0005e2000c101908 */
[----:B---3--:R-:W-:Y:S02]  /*4d30*/  FMNMX R21, RZ, R11, !PT ;  /* 0x0000000bff157209 */ /* 0x008fe40007800000 */
[----:B------:R-:W-:Y:S01]  /*4d40*/  FMNMX R73, RZ, R73, !PT ;  /* 0x00000049ff497209 */ /* 0x000fe20007800000 */
[----:B------:R3:W-:Y:S01]  /*4d50*/  STG.E desc[UR8][R2.64+0x4000], R49 ;  /* 0x0040003102007986 */ /* 0x0007e2000c101908 */
[----:B0-----:R-:W-:-:S02]  /*4d60*/  FMNMX R13, RZ, R7, !PT ;  /* 0x00000007ff0d7209 */ /* 0x001fc40007800000 */
[----:B------:R-:W-:Y:S01]  /*4d70*/  FMNMX R75, RZ, R75, !PT ;  /* 0x0000004bff4b7209 */ /* 0x000fe20007800000 */
[----:B------:R0:W-:Y:S01]  /*4d80*/  STG.E desc[UR8][R2.64+0x84400], R41 ;  /* 0x0844002902007986 */ /* 0x0001e2000c101908 */
[----:B-1----:R-:W-:Y:S02]  /*4d90*/  FMNMX R61, RZ, R56, !PT ;  /* 0x00000038ff3d7209 */ /* 0x002fe40007800000 */
[----:B------:R-:W-:Y:S01]  /*4da0*/  FMNMX R43, RZ, R40, !PT ;  /* 0x00000028ff2b7209 */ /* 0x000fe20007800000 */
[----:B------:R1:W-:Y:S01]  /*4db0*/  STG.E desc[UR8][R2.64+0x8000], R29 ;  /* 0x0080001d02007986 */ /* 0x0003e2000c101908 */
[----:B--2---:R-:W-:Y:S02]  /*4dc0*/  FMNMX R59, RZ, R50, !PT ;  /* 0x00000032ff3b7209 */ /* 0x004fe40007800000 */
[----:B------:R-:W-:Y:S01]  /*4dd0*/  FMNMX R35, RZ, R34, !PT ;  /* 0x00000022ff237209 */ /* 0x000fe20007800000 */
[----:B------:R2:W-:Y:S01]  /*4de0*/  STG.E desc[UR8][R2.64+0x88400], R25 ;  /* 0x0884001902007986 */ /* 0x0005e2000c101908 */
[----:B---3--:R-:W-:-:S02]  /*4df0*/  FMNMX R49, RZ, R42, !PT ;  /* 0x0000002aff317209 */ /* 0x008fc40007800000 */
[----:B------:R-:W-:Y:S01]  /*4e00*/  FMNMX R27, RZ, R24, !PT ;  /* 0x00000018ff1b7209 */ /* 0x000fe20007800000 */
[----:B------:R3:W-:Y:S01]  /*4e10*/  STG.E desc[UR8][R2.64+0x89000], R17 ;  /* 0x0890001102007986 */ /* 0x0007e2000c101908 */
[----:B0-----:R-:W-:Y:S02]  /*4e20*/  FMNMX R41, RZ, R32, !PT ;  /* 0x00000020ff297209 */ /* 0x001fe40007800000 */
[----:B------:R-:W-:Y:S01]  /*4e30*/  FMNMX R23, RZ, R20, !PT ;  /* 0x00000014ff177209 */ /* 0x000fe20007800000 */
[----:B------:R0:W-:Y:S01]  /*4e40*/  STG.E desc[UR8][R2.64+0x89400], R19 ;  /* 0x0894001302007986 */ /* 0x0001e2000c101908 */
[----:B-1----:R-:W-:Y:S02]  /*4e50*/  FMNMX R29, RZ, R26, !PT ;  /* 0x0000001aff1d7209 */ /* 0x002fe40007800000 */
[----:B------:R-:W-:Y:S01]  /*4e60*/  FMNMX R5, RZ, R4, !PT ;  /* 0x00000004ff057209 */ /* 0x000fe20007800000 */
[----:B------:R1:W-:Y:S01]  /*4e70*/  STG.E desc[UR8][R2.64+0xc004], R15 ;  /* 0x00c0040f02007986 */ /* 0x0003e2000c101908 */
[----:B--2---:R-:W-:-:S02]  /*4e80*/  FMNMX R25, RZ, R14, !PT ;  /* 0x0000000eff197209 */ /* 0x004fc40007800000 */
[----:B------:R-:W-:Y:S01]  /*4e90*/  FMNMX R11, RZ, R8, !PT ;  /* 0x00000008ff0b7209 */ /* 0x000fe20007800000 */
[----:B------:R2:W-:Y:S01]  /*4ea0*/  STG.E desc[UR8][R2.64+0xd000], R9 ;  /* 0x00d0000902007986 */ /* 0x0005e2000c101908 */
[----:B---3--:R-:W-:Y:S02]  /*4eb0*/  FMNMX R17, RZ, R12, !PT ;  /* 0x0000000cff117209 */ /* 0x008fe40007800000 */
[----:B------:R-:W-:Y:S02]  /*4ec0*/  FMNMX R7, RZ, R44, !PT ;  /* 0x0000002cff077209 */ /* 0x000fe40007800000 */
[----:B0-----:R-:W-:Y:S02]  /*4ed0*/  FMNMX R19, RZ, R18, !PT ;  /* 0x00000012ff137209 */ /* 0x001fe40007800000 */
[----:B------:R-:W-:Y:S02]  /*4ee0*/  FMNMX R45, RZ, R45, !PT ;  /* 0x0000002dff2d7209 */ /* 0x000fe40007800000 */
[----:B-1----:R-:W-:-:S02]  /*4ef0*/  FMNMX R15, RZ, R6, !PT ;  /* 0x00000006ff0f7209 */ /* 0x002fc40007800000 */
[----:B------:R-:W-:Y:S02]  /*4f00*/  FMNMX R47, RZ, R47, !PT ;  /* 0x0000002fff2f7209 */ /* 0x000fe40007800000 */
[----:B--2---:R-:W-:Y:S01]  /*4f10*/  FMNMX R9, RZ, R46, !PT ;  /* 0x0000002eff097209 */ /* 0x004fe20007800000 */
[----:B------:R-:W-:Y:S04]  /*4f20*/  STG.E desc[UR8][R2.64+0x404], R77 ;  /* 0x0004044d02007986 */ /* 0x000fe8000c101908 */
        /* <DEDUP_REMOVED lines=34> */
[----:B------:R0:W-:Y:S02]  /*5150*/  STG.E desc[UR8][R2.64+0x5404], R57 ;  /* 0x0054043902007986 */ /* 0x0001e4000c101908 */
[----:B0-----:R-:W-:Y:S01]  /*5160*/  MOV R57, 0x1 ;  /* 0x0000000100397802 */ /* 0x001fe20000000f00 */
[----:B------:R-:W-:Y:S06]  /*5170*/  BRA.U UP1, `(.L_x_8) ;  /* 0xfffffff1019c7547 */ /* 0x000fec000b83ffff */
[----:B------:R-:W-:Y:S05]  /*5180*/  EXIT ;  /* 0x000000000000794d */ /* 0x000fea0003800000 */
.L_x_9:
[----:B------:R-:W-:-:S00]  /*5190*/  BRA `(.L_x_9) ;  /* 0xfffffffc00fc7947 */ /* 0x000fc0000383ffff */
[----:B------:R-:W-:-:S00]  /*51a0*/  NOP ;  /* 0x0000000000007918 */ /* 0x000fc00000000000 */
        /* <DEDUP_REMOVED lines=13> */
.L_x_10:


//--------------------- .nv.shared.my_kernel_kernel0 --------------------------
	.section	.nv.shared.my_kernel_kernel0,"aw",@nobits
	.sectionflags	@""
	.align	4
.nv.shared.my_kernel_kernel0:
	.zero		12672


//--------------------- .nv.shared.reserved.0     --------------------------
	.section	.nv.shared.reserved.0,"aw",@nobits
	.weak		__nv_reservedSMEM_offset_0_alias
	.size		__nv_reservedSMEM_offset_0_alias, 0, 64
	.other		__nv_reservedSMEM_offset_0_alias,@"STO_CUDA_RESERVED_SHARED STV_DEFAULT"
__nv_reservedSMEM_offset_0_alias:
	.zero		0
	.zero		64


//--------------------- .nv.constant0.my_kernel_kernel0 --------------------------
	.section	.nv.constant0.my_kernel_kernel0,"a",@progbits
	.sectionflags	@""
	.align	4
.nv.constant0.my_kernel_kernel0:
	.zero		936


//--------------------- SYMBOLS --------------------------

	.type		.nv.reservedSmem.offset0,@object
	.size		.nv.reservedSmem.offset0,0x4
	.type		.nv.reservedSmem.cap,@object
	.size		.nv.reservedSmem.cap,0x4
